// auto-generated by cutlass_sweep.gemm — config: {"arch": "sm_90", "cluster_m": 2, "cluster_n": 4, "dtype": "e4m3", "dtype_b": "e4m3", "layout": "nt", "stages": 0, "tile_k": 32, "tile_m": 64, "tile_n": 256}
#include "cutlass/cutlass.h"
#include "cutlass/gemm/collective/collective_builder.hpp"
#include "cutlass/gemm/device/gemm_universal_adapter.h"
#include "cutlass/gemm/kernel/gemm_universal.hpp"
#include "cutlass/epilogue/collective/collective_builder.hpp"

using ElemA = cutlass::float_e4m3_t;
using ElemB = cutlass::float_e4m3_t;
using ElemCD = cutlass::float_e4m3_t;
using Acc  = float;
using TileShape    = cute::Shape<cute::_64, cute::_256, cute::_32>;
using ClusterShape = cute::Shape<cute::_2, cute::_4, cute::_1>;

using CollectiveEpilogue = typename cutlass::epilogue::collective::CollectiveBuilder<
    cutlass::arch::Sm90, cutlass::arch::OpClassTensorOp,
    TileShape, ClusterShape,
    cutlass::epilogue::collective::EpilogueTileAuto,
    Acc, Acc,
    ElemCD, cutlass::layout::RowMajor, 128 / cutlass::sizeof_bits<ElemCD>::value,
    ElemCD, cutlass::layout::RowMajor, 128 / cutlass::sizeof_bits<ElemCD>::value,
    cutlass::epilogue::collective::EpilogueScheduleAuto
  >::CollectiveOp;

using CollectiveMainloop = typename cutlass::gemm::collective::CollectiveBuilder<
    cutlass::arch::Sm90, cutlass::arch::OpClassTensorOp,
    ElemA, cutlass::layout::RowMajor, 128 / cutlass::sizeof_bits<ElemA>::value,
    ElemB, cutlass::layout::ColumnMajor, 128 / cutlass::sizeof_bits<ElemB>::value,
    Acc,
    TileShape, ClusterShape,
    cutlass::gemm::collective::StageCountAutoCarveout<static_cast<int>(sizeof(typename CollectiveEpilogue::SharedStorage))>,
    cutlass::gemm::collective::KernelScheduleAuto
  >::CollectiveOp;

using GemmKernel = cutlass::gemm::kernel::GemmUniversal<
    cute::Shape<int,int,int,int>,
    CollectiveMainloop,
    CollectiveEpilogue
>;
using Gemm = cutlass::gemm::device::GemmUniversalAdapter<GemmKernel>;

// Force the device kernel symbol into the cubin without needing a host main.
auto* _anchor = &cutlass::device_kernel<GemmKernel>;


// ===== COMPILED SASS (sm_90a) =====

	.target	sm_90a

	.elftype	@"ET_EXEC"


//--------------------- .note.nv.tkinfo           --------------------------
	.section	.note.nv.tkinfo,"",@"SHT_NOTE"
	.sectionflags	@"SHF_NOTE_NV_TKINFO"
	.tkinfo
        /*0018*/ 	.word	0x00000002
        /*0030*/ 	.string	""
        /*0030*/ 	.string	"ptxas"
        /*0030*/ 	.string	"Cuda compilation tools, release 13.0, V13.0.88"
        /*0030*/ 	.string	"Build cuda_13.0.r13.0/compiler.36424714_0"
        /*0030*/ 	.string	"-arch sm_90a -m 64 "



//--------------------- .note.nv.cuinfo           --------------------------
	.section	.note.nv.cuinfo,"",@"SHT_NOTE"
	.sectionflags	@"SHF_NOTE_NV_CUINFO"
        /*0018*/ 	.short	0x0002
        /*001a*/ 	.short	0x005a
        /*001c*/ 	.short	0x0082
	.zero		2


//--------------------- .nv.info                  --------------------------
	.section	.nv.info,"",@"SHT_CUDA_INFO"
	.align	4


	//----- nvinfo : EIATTR_REGCOUNT
	.align		4
        /*0000*/ 	.byte	0x04, 0x2f
        /*0002*/ 	.short	(.L_12 - .L_11)
	.align		4
.L_11:
        /*0004*/ 	.word	index@(_ZN7cutlass13device_kernelINS_4gemm6kernel13GemmUniversalIN4cute5tupleIJiiiiEEENS1_10collective13CollectiveMmaINS1_37MainloopSm90TmaGmmaWarpSpecializedFP8ILi22ENS5_IJNS4_1CILi2EEENSA_ILi4EEENSA_ILi1EEEEEENS1_32KernelTmaWarpSpecializedPingpongEEENS5_IJNSA_ILi64EEENSA_ILi256EEENSA_ILi32EEEEEENS_12float_e4m3_tENS5_IJlSD_lEEESL_SM_NS4_8TiledMMAINS4_8MMA_AtomIJNS4_4SM904GMMA31MMA_64x256x32_F32E4M3E4M3_SS_TNILNSQ_7ScaleInE1ELSS_1EEEEEENS4_6LayoutINS5_IJSD_SD_SD_EEENS5_IJNSA_ILi0EEESX_SX_EEEEENS5_IJNS4_10UnderscoreES10_S10_EEEEENS4_23SM90_TMA_LOAD_MULTICASTENS4_14ComposedLayoutINS4_7SwizzleILi1ELi4ELi3EEENS4_18smem_ptr_flag_bitsILi8EEENSV_INS5_IJNSA_ILi8EEESJ_EEENS5_IJSJ_SD_EEEEEEEvNS4_8identityES13_S1D_vS1E_EENS_8epilogue10collective6detail29Sm90TmaWarpSpecializedAdapterINS1H_15DefaultEpilogueISL_SM_SM_NS1G_6thread17LinearCombinationISL_Li1EffLNS1L_9ScaleType4KindE0ELNS_15FloatRoundStyleE2ESL_EENS1_15EpilogueDefaultEEEEEvvEEEEvNT_6ParamsE)
        /*0008*/ 	.word	0x000000a8


	//----- nvinfo : EIATTR_FRAME_SIZE
	.align		4
.L_12:
        /*000c*/ 	.byte	0x04, 0x11
        /*000e*/ 	.short	(.L_14 - .L_13)
	.align		4
.L_13:
        /*0010*/ 	.word	index@(_ZN7cutlass13device_kernelINS_4gemm6kernel13GemmUniversalIN4cute5tupleIJiiiiEEENS1_10collective13CollectiveMmaINS1_37MainloopSm90TmaGmmaWarpSpecializedFP8ILi22ENS5_IJNS4_1CILi2EEENSA_ILi4EEENSA_ILi1EEEEEENS1_32KernelTmaWarpSpecializedPingpongEEENS5_IJNSA_ILi64EEENSA_ILi256EEENSA_ILi32EEEEEENS_12float_e4m3_tENS5_IJlSD_lEEESL_SM_NS4_8TiledMMAINS4_8MMA_AtomIJNS4_4SM904GMMA31MMA_64x256x32_F32E4M3E4M3_SS_TNILNSQ_7ScaleInE1ELSS_1EEEEEENS4_6LayoutINS5_IJSD_SD_SD_EEENS5_IJNSA_ILi0EEESX_SX_EEEEENS5_IJNS4_10UnderscoreES10_S10_EEEEENS4_23SM90_TMA_LOAD_MULTICASTENS4_14ComposedLayoutINS4_7SwizzleILi1ELi4ELi3EEENS4_18smem_ptr_flag_bitsILi8EEENSV_INS5_IJNSA_ILi8EEESJ_EEENS5_IJSJ_SD_EEEEEEEvNS4_8identityES13_S1D_vS1E_EENS_8epilogue10collective6detail29Sm90TmaWarpSpecializedAdapterINS1H_15DefaultEpilogueISL_SM_SM_NS1G_6thread17LinearCombinationISL_Li1EffLNS1L_9ScaleType4KindE0ELNS_15FloatRoundStyleE2ESL_EENS1_15EpilogueDefaultEEEEEvvEEEEvNT_6ParamsE)
        /*0014*/ 	.word	0x00000118


	//----- nvinfo : EIATTR_MIN_STACK_SIZE
	.align		4
.L_14:
        /*0018*/ 	.byte	0x04, 0x12
        /*001a*/ 	.short	(.L_16 - .L_15)
	.align		4
.L_15:
        /*001c*/ 	.word	index@(_ZN7cutlass13device_kernelINS_4gemm6kernel13GemmUniversalIN4cute5tupleIJiiiiEEENS1_10collective13CollectiveMmaINS1_37MainloopSm90TmaGmmaWarpSpecializedFP8ILi22ENS5_IJNS4_1CILi2EEENSA_ILi4EEENSA_ILi1EEEEEENS1_32KernelTmaWarpSpecializedPingpongEEENS5_IJNSA_ILi64EEENSA_ILi256EEENSA_ILi32EEEEEENS_12float_e4m3_tENS5_IJlSD_lEEESL_SM_NS4_8TiledMMAINS4_8MMA_AtomIJNS4_4SM904GMMA31MMA_64x256x32_F32E4M3E4M3_SS_TNILNSQ_7ScaleInE1ELSS_1EEEEEENS4_6LayoutINS5_IJSD_SD_SD_EEENS5_IJNSA_ILi0EEESX_SX_EEEEENS5_IJNS4_10UnderscoreES10_S10_EEEEENS4_23SM90_TMA_LOAD_MULTICASTENS4_14ComposedLayoutINS4_7SwizzleILi1ELi4ELi3EEENS4_18smem_ptr_flag_bitsILi8EEENSV_INS5_IJNSA_ILi8EEESJ_EEENS5_IJSJ_SD_EEEEEEEvNS4_8identityES13_S1D_vS1E_EENS_8epilogue10collective6detail29Sm90TmaWarpSpecializedAdapterINS1H_15DefaultEpilogueISL_SM_SM_NS1G_6thread17LinearCombinationISL_Li1EffLNS1L_9ScaleType4KindE0ELNS_15FloatRoundStyleE2ESL_EENS1_15EpilogueDefaultEEEEEvvEEEEvNT_6ParamsE)
        /*0020*/ 	.word	0x00000118
.L_16:


//--------------------- .nv.compat                --------------------------
	.section	.nv.compat,"",@"SHT_CUDA_COMPAT_INFO"
	.align	4
        /*0000*/ 	.byte	0x02, 0x09, 0x01, 0x00, 0x02, 0x02, 0x04, 0x00, 0x02, 0x05, 0x05, 0x00, 0x03, 0x07, 0x01, 0x01
        /*0010*/ 	.byte	0x02, 0x03, 0x01, 0x00, 0x02, 0x06, 0x01, 0x00, 0x04, 0x0b, 0x08, 0x00, 0x00, 0x00, 0x00, 0x00
        /*0020*/ 	.byte	0x00, 0x00, 0x00, 0x00


//--------------------- .nv.info._ZN7cutlass13device_kernelINS_4gemm6kernel13GemmUniversalIN4cute5tupleIJiiiiEEENS1_10collective13CollectiveMmaINS1_37MainloopSm90TmaGmmaWarpSpecializedFP8ILi22ENS5_IJNS4_1CILi2EEENSA_ILi4EEENSA_ILi1EEEEEENS1_32KernelTmaWarpSpecializedPingpongEEENS5_IJNSA_ILi64EEENSA_ILi256EEENSA_ILi32EEEEEENS_12float_e4m3_tENS5_IJlSD_lEEESL_SM_NS4_8TiledMMAINS4_8MMA_AtomIJNS4_4SM904GMMA31MMA_64x256x32_F32E4M3E4M3_SS_TNILNSQ_7ScaleInE1ELSS_1EEEEEENS4_6LayoutINS5_IJSD_SD_SD_EEENS5_IJNSA_ILi0EEESX_SX_EEEEENS5_IJNS4_10UnderscoreES10_S10_EEEEENS4_23SM90_TMA_LOAD_MULTICASTENS4_14ComposedLayoutINS4_7SwizzleILi1ELi4ELi3EEENS4_18smem_ptr_flag_bitsILi8EEENSV_INS5_IJNSA_ILi8EEESJ_EEENS5_IJSJ_SD_EEEEEEEvNS4_8identityES13_S1D_vS1E_EENS_8epilogue10collective6detail29Sm90TmaWarpSpecializedAdapterINS1H_15DefaultEpilogueISL_SM_SM_NS1G_6thread17LinearCombinationISL_Li1EffLNS1L_9ScaleType4KindE0ELNS_15FloatRoundStyleE2ESL_EENS1_15EpilogueDefaultEEEEEvvEEEEvNT_6ParamsE --------------------------
	.section	.nv.info._ZN7cutlass13device_kernelINS_4gemm6kernel13GemmUniversalIN4cute5tupleIJiiiiEEENS1_10collective13CollectiveMmaINS1_37MainloopSm90TmaGmmaWarpSpecializedFP8ILi22ENS5_IJNS4_1CILi2EEENSA_ILi4EEENSA_ILi1EEEEEENS1_32KernelTmaWarpSpecializedPingpongEEENS5_IJNSA_ILi64EEENSA_ILi256EEENSA_ILi32EEEEEENS_12float_e4m3_tENS5_IJlSD_lEEESL_SM_NS4_8TiledMMAINS4_8MMA_AtomIJNS4_4SM904GMMA31MMA_64x256x32_F32E4M3E4M3_SS_TNILNSQ_7ScaleInE1ELSS_1EEEEEENS4_6LayoutINS5_IJSD_SD_SD_EEENS5_IJNSA_ILi0EEESX_SX_EEEEENS5_IJNS4_10UnderscoreES10_S10_EEEEENS4_23SM90_TMA_LOAD_MULTICASTENS4_14ComposedLayoutINS4_7SwizzleILi1ELi4ELi3EEENS4_18smem_ptr_flag_bitsILi8EEENSV_INS5_IJNSA_ILi8EEESJ_EEENS5_IJSJ_SD_EEEEEEEvNS4_8identityES13_S1D_vS1E_EENS_8epilogue10collective6detail29Sm90TmaWarpSpecializedAdapterINS1H_15DefaultEpilogueISL_SM_SM_NS1G_6thread17LinearCombinationISL_Li1EffLNS1L_9ScaleType4KindE0ELNS_15FloatRoundStyleE2ESL_EENS1_15EpilogueDefaultEEEEEvvEEEEvNT_6ParamsE,"",@"SHT_CUDA_INFO"
	.sectionflags	@""
	.align	4


	//----- nvinfo : EIATTR_CUDA_API_VERSION
	.align		4
        /*0000*/ 	.byte	0x04, 0x37
        /*0002*/ 	.short	(.L_18 - .L_17)
.L_17:
        /*0004*/ 	.word	0x00000082


	//----- nvinfo : EIATTR_KPARAM_INFO
	.align		4
.L_18:
        /*0008*/ 	.byte	0x04, 0x17
        /*000a*/ 	.short	(.L_20 - .L_19)
.L_19:
        /*000c*/ 	.word	0x00000000
        /*0010*/ 	.short	0x0000
        /*0012*/ 	.short	0x0070
        /*0014*/ 	.byte	0x00, 0xf0, 0x01, 0x10


	//----- nvinfo : EIATTR_SPARSE_MMA_MASK
	.align		4
.L_20:
        /*0018*/ 	.byte	0x03, 0x50
        /*001a*/ 	.short	0x0000


	//----- nvinfo : EIATTR_MAXREG_COUNT
	.align		4
        /*001c*/ 	.byte	0x03, 0x1b
        /*001e*/ 	.short	0x00a8


	//----- nvinfo : EIATTR_NUM_BARRIERS
	.align		4
        /*0020*/ 	.byte	0x02, 0x4c
        /*0022*/ 	.byte	0x01
	.zero		1


	//----- nvinfo : EIATTR_ANNOTATIONS
	.align		4
        /*0024*/ 	.byte	0x04, 0x55
        /*0026*/ 	.short	(.L_22 - .L_21)


	//   ....[0]....
.L_21:
        /*0028*/ 	.word	0x00000001
        /*002c*/ 	.byte	0x90, 0x09, 0x00, 0x00, 0x01, 0x00, 0x00, 0x00, 0x80, 0x0b, 0x00, 0x00, 0x01, 0x00, 0x00, 0x00
        /* <DEDUP_REMOVED lines=212> */
        /*0d7c*/ 	.byte	0x00, 0x10, 0x01, 0x00


	//----- nvinfo : EIATTR_MERCURY_ISA_VERSION
	.align		4
.L_22:
        /*0d80*/ 	.byte	0x03, 0x5f
        /*0d82*/ 	.short	0x0101


	//----- nvinfo : EIATTR_INT_WARP_WIDE_INSTR_OFFSETS
	.align		4
        /*0d84*/ 	.byte	0x04, 0x31
        /*0d86*/ 	.short	(.L_24 - .L_23)


	//   ....[0]....
.L_23:
        /*0d88*/ 	.word	0x00000810


	//   ....[1]....
        /*0d8c*/ 	.word	0x00000890


	//   ....[2]....
        /*0d90*/ 	.word	0x000008a0


	//   ....[3]....
        /*0d94*/ 	.word	0x000008d0


	//   ....[4]....
        /*0d98*/ 	.word	0x00000910


	//   ....[5]....
        /*0d9c*/ 	.word	0x00000940


	//   ....[6]....
        /*0da0*/ 	.word	0x00000a50


	//   ....[7]....
        /*0da4*/ 	.word	0x00000a70


	//   ....[8]....
        /*0da8*/ 	.word	0x00005870


	//----- nvinfo : EIATTR_COOP_GROUP_MASK_REGIDS
	.align		4
.L_24:
        /*0dac*/ 	.byte	0x04, 0x29
        /*0dae*/ 	.short	(.L_26 - .L_25)


	//   ....[0]....
.L_25:
        /*0db0*/ 	.word	0xffffffff


	//   ....[1]....
        /*0db4*/ 	.word	0xffffffff


	//   ....[2]....
        /*0db8*/ 	.word	0xffffffff


	//   ....[3]....
        /*0dbc*/ 	.word	0xffffffff


	//   ....[4]....
        /*0dc0*/ 	.word	0xffffffff


	//   ....[5]....
        /*0dc4*/ 	.word	0xffffffff


	//   ....[6]....
        /*0dc8*/ 	.word	0xffffffff


	//----- nvinfo : EIATTR_COOP_GROUP_INSTR_OFFSETS
	.align		4
.L_26:
        /*0dcc*/ 	.byte	0x04, 0x28
        /*0dce*/ 	.short	(.L_28 - .L_27)


	//   ....[0]....
.L_27:
        /*0dd0*/ 	.word	0x00000070


	//   ....[1]....
        /*0dd4*/ 	.word	0x00000090


	//   ....[2]....
        /*0dd8*/ 	.word	0x00000190


	//   ....[3]....
        /*0ddc*/ 	.word	0x00000620


	//   ....[4]....
        /*0de0*/ 	.word	0x00000660


	//   ....[5]....
        /*0de4*/ 	.word	0x00000760


	//   ....[6]....
        /*0de8*/ 	.word	0x00000c10


	//----- nvinfo : EIATTR_REG_RECONFIG
	.align		4
.L_28:
        /*0dec*/ 	.byte	0x01, 0x54
	.zero		2


	//----- nvinfo : EIATTR_MBARRIER_INSTR_OFFSETS
	.align		4
        /*0df0*/ 	.byte	0x04, 0x39
        /*0df2*/ 	.short	(.L_30 - .L_29)


	//   ....[0]....
.L_29:
        /*0df4*/ 	.word	0x00000330
        /*0df8*/ 	.word	0x000000ff
        /*0dfc*/ 	.word	0x00000000
        /*0e00*/ 	.short	0x0100
        /*0e02*/ 	.byte	0x07
	.zero		1


	//   ....[1]....
        /*0e04*/ 	.word	0x00000340
        /*0e08*/ 	.word	0x000000ff
        /*0e0c*/ 	.word	0x000000b0
        /*0e10*/ 	.short	0x0100
        /*0e12*/ 	.byte	0x07
	.zero		1


	//   ....[2]....
        /*0e14*/ 	.word	0x00000350
        /*0e18*/ 	.word	0x000000ff
        /*0e1c*/ 	.word	0x00000008
        /*0e20*/ 	.short	0x0100
        /*0e22*/ 	.byte	0x07
	.zero		1


	//   ....[3]....
        /*0e24*/ 	.word	0x00000360
        /*0e28*/ 	.word	0x000000ff
        /*0e2c*/ 	.word	0x000000b8
        /*0e30*/ 	.short	0x0100
        /*0e32*/ 	.byte	0x07
	.zero		1


	//   ....[4]....
        /*0e34*/ 	.word	0x00000370
        /*0e38*/ 	.word	0x000000ff
        /*0e3c*/ 	.word	0x00000010
        /*0e40*/ 	.short	0x0100
        /*0e42*/ 	.byte	0x07
	.zero		1


	//   ....[5]....
        /*0e44*/ 	.word	0x00000380
        /*0e48*/ 	.word	0x000000ff
        /*0e4c*/ 	.word	0x000000c0
        /*0e50*/ 	.short	0x0100
        /*0e52*/ 	.byte	0x07
	.zero		1


	//   ....[6]....
        /*0e54*/ 	.word	0x00000390
        /*0e58*/ 	.word	0x000000ff
        /*0e5c*/ 	.word	0x00000018
        /*0e60*/ 	.short	0x0100
        /*0e62*/ 	.byte	0x07
	.zero		1


	//   ....[7]....
        /*0e64*/ 	.word	0x000003a0
        /*0e68*/ 	.word	0x000000ff
        /*0e6c*/ 	.word	0x000000c8
        /*0e70*/ 	.short	0x0100
        /*0e72*/ 	.byte	0x07
	.zero		1


	//   ....[8]....
        /*0e74*/ 	.word	0x000003b0
        /*0e78*/ 	.word	0x000000ff
        /*0e7c*/ 	.word	0x00000020
        /*0e80*/ 	.short	0x0100
        /*0e82*/ 	.byte	0x07
	.zero		1


	//   ....[9]....
        /*0e84*/ 	.word	0x000003c0
        /*0e88*/ 	.word	0x000000ff
        /*0e8c*/ 	.word	0x000000d0
        /*0e90*/ 	.short	0x0100
        /*0e92*/ 	.byte	0x07
	.zero		1


	//   ....[10]....
        /*0e94*/ 	.word	0x000003d0
        /*0e98*/ 	.word	0x000000ff
        /*0e9c*/ 	.word	0x00000028
        /*0ea0*/ 	.short	0x0100
        /*0ea2*/ 	.byte	0x07
	.zero		1


	//   ....[11]....
        /*0ea4*/ 	.word	0x000003e0
        /*0ea8*/ 	.word	0x000000ff
        /*0eac*/ 	.word	0x000000d8
        /*0eb0*/ 	.short	0x0100
        /*0eb2*/ 	.byte	0x07
	.zero		1


	//   ....[12]....
        /*0eb4*/ 	.word	0x000003f0
        /*0eb8*/ 	.word	0x000000ff
        /*0ebc*/ 	.word	0x00000030
        /*0ec0*/ 	.short	0x0100
        /*0ec2*/ 	.byte	0x07
	.zero		1


	//   ....[13]....
        /*0ec4*/ 	.word	0x00000400
        /*0ec8*/ 	.word	0x000000ff
        /*0ecc*/ 	.word	0x000000e0
        /*0ed0*/ 	.short	0x0100
        /*0ed2*/ 	.byte	0x07
	.zero		1


	//   ....[14]....
        /*0ed4*/ 	.word	0x00000410
        /*0ed8*/ 	.word	0x000000ff
        /*0edc*/ 	.word	0x00000038
        /*0ee0*/ 	.short	0x0100
        /*0ee2*/ 	.byte	0x07
	.zero		1


	//   ....[15]....
        /*0ee4*/ 	.word	0x00000420
        /*0ee8*/ 	.word	0x000000ff
        /*0eec*/ 	.word	0x000000e8
        /*0ef0*/ 	.short	0x0100
        /*0ef2*/ 	.byte	0x07
	.zero		1


	//   ....[16]....
        /*0ef4*/ 	.word	0x00000430
        /*0ef8*/ 	.word	0x000000ff
        /*0efc*/ 	.word	0x00000040
        /*0f00*/ 	.short	0x0100
        /*0f02*/ 	.byte	0x07
	.zero		1


	//   ....[17]....
        /*0f04*/ 	.word	0x00000440
        /*0f08*/ 	.word	0x000000ff
        /*0f0c*/ 	.word	0x000000f0
        /*0f10*/ 	.short	0x0100
        /*0f12*/ 	.byte	0x07
	.zero		1


	//   ....[18]....
        /*0f14*/ 	.word	0x00000450
        /*0f18*/ 	.word	0x000000ff
        /*0f1c*/ 	.word	0x00000048
        /*0f20*/ 	.short	0x0100
        /*0f22*/ 	.byte	0x07
	.zero		1


	//   ....[19]....
        /*0f24*/ 	.word	0x00000460
        /*0f28*/ 	.word	0x000000ff
        /*0f2c*/ 	.word	0x000000f8
        /*0f30*/ 	.short	0x0100
        /*0f32*/ 	.byte	0x07
	.zero		1


	//   ....[20]....
        /*0f34*/ 	.word	0x00000470
        /*0f38*/ 	.word	0x000000ff
        /*0f3c*/ 	.word	0x00000050
        /*0f40*/ 	.short	0x0100
        /*0f42*/ 	.byte	0x07
	.zero		1


	//   ....[21]....
        /*0f44*/ 	.word	0x00000480
        /*0f48*/ 	.word	0x000000ff
        /*0f4c*/ 	.word	0x00000100
        /*0f50*/ 	.short	0x0100
        /*0f52*/ 	.byte	0x07
	.zero		1


	//   ....[22]....
        /*0f54*/ 	.word	0x00000490
        /*0f58*/ 	.word	0x000000ff
        /*0f5c*/ 	.word	0x00000058
        /*0f60*/ 	.short	0x0100
        /*0f62*/ 	.byte	0x07
	.zero		1


	//   ....[23]....
        /*0f64*/ 	.word	0x000004a0
        /*0f68*/ 	.word	0x000000ff
        /*0f6c*/ 	.word	0x00000108
        /*0f70*/ 	.short	0x0100
        /*0f72*/ 	.byte	0x07
	.zero		1


	//   ....[24]....
        /*0f74*/ 	.word	0x000004b0
        /*0f78*/ 	.word	0x000000ff
        /*0f7c*/ 	.word	0x00000060
        /*0f80*/ 	.short	0x0100
        /*0f82*/ 	.byte	0x07
	.zero		1


	//   ....[25]....
        /*0f84*/ 	.word	0x000004c0
        /*0f88*/ 	.word	0x000000ff
        /*0f8c*/ 	.word	0x00000110
        /*0f90*/ 	.short	0x0100
        /*0f92*/ 	.byte	0x07
	.zero		1


	//   ....[26]....
        /*0f94*/ 	.word	0x000004d0
        /*0f98*/ 	.word	0x000000ff
        /*0f9c*/ 	.word	0x00000068
        /*0fa0*/ 	.short	0x0100
        /*0fa2*/ 	.byte	0x07
	.zero		1


	//   ....[27]....
        /*0fa4*/ 	.word	0x000004e0
        /*0fa8*/ 	.word	0x000000ff
        /*0fac*/ 	.word	0x00000118
        /*0fb0*/ 	.short	0x0100
        /*0fb2*/ 	.byte	0x07
	.zero		1


	//   ....[28]....
        /*0fb4*/ 	.word	0x000004f0
        /*0fb8*/ 	.word	0x000000ff
        /*0fbc*/ 	.word	0x00000070
        /*0fc0*/ 	.short	0x0100
        /*0fc2*/ 	.byte	0x07
	.zero		1


	//   ....[29]....
        /*0fc4*/ 	.word	0x00000500
        /*0fc8*/ 	.word	0x000000ff
        /*0fcc*/ 	.word	0x00000120
        /*0fd0*/ 	.short	0x0100
        /*0fd2*/ 	.byte	0x07
	.zero		1


	//   ....[30]....
        /*0fd4*/ 	.word	0x00000510
        /*0fd8*/ 	.word	0x000000ff
        /*0fdc*/ 	.word	0x00000078
        /*0fe0*/ 	.short	0x0100
        /*0fe2*/ 	.byte	0x07
	.zero		1


	//   ....[31]....
        /*0fe4*/ 	.word	0x00000520
        /*0fe8*/ 	.word	0x000000ff
        /*0fec*/ 	.word	0x00000128
        /*0ff0*/ 	.short	0x0100
        /*0ff2*/ 	.byte	0x07
	.zero		1


	//   ....[32]....
        /*0ff4*/ 	.word	0x00000530
        /*0ff8*/ 	.word	0x000000ff
        /*0ffc*/ 	.word	0x00000080
        /*1000*/ 	.short	0x0100
        /*1002*/ 	.byte	0x07
	.zero		1


	//   ....[33]....
        /*1004*/ 	.word	0x00000540
        /*1008*/ 	.word	0x000000ff
        /*100c*/ 	.word	0x00000130
        /*1010*/ 	.short	0x0100
        /*1012*/ 	.byte	0x07
	.zero		1


	//   ....[34]....
        /*1014*/ 	.word	0x00000550
        /*1018*/ 	.word	0x000000ff
        /*101c*/ 	.word	0x00000088
        /*1020*/ 	.short	0x0100
        /*1022*/ 	.byte	0x07
	.zero		1


	//   ....[35]....
        /*1024*/ 	.word	0x00000560
        /*1028*/ 	.word	0x000000ff
        /*102c*/ 	.word	0x00000138
        /*1030*/ 	.short	0x0100
        /*1032*/ 	.byte	0x07
	.zero		1


	//   ....[36]....
        /*1034*/ 	.word	0x00000570
        /*1038*/ 	.word	0x000000ff
        /*103c*/ 	.word	0x00000090
        /*1040*/ 	.short	0x0100
        /*1042*/ 	.byte	0x07
	.zero		1


	//   ....[37]....
        /*1044*/ 	.word	0x00000580
        /*1048*/ 	.word	0x000000ff
        /*104c*/ 	.word	0x00000140
        /*1050*/ 	.short	0x0100
        /*1052*/ 	.byte	0x07
	.zero		1


	//   ....[38]....
        /*1054*/ 	.word	0x00000590
        /*1058*/ 	.word	0x000000ff
        /*105c*/ 	.word	0x00000098
        /*1060*/ 	.short	0x0100
        /*1062*/ 	.byte	0x07
	.zero		1


	//   ....[39]....
        /*1064*/ 	.word	0x000005a0
        /*1068*/ 	.word	0x000000ff
        /*106c*/ 	.word	0x00000148
        /*1070*/ 	.short	0x0100
        /*1072*/ 	.byte	0x07
	.zero		1


	//   ....[40]....
        /*1074*/ 	.word	0x000005b0
        /*1078*/ 	.word	0x000000ff
        /*107c*/ 	.word	0x000000a0
        /*1080*/ 	.short	0x0100
        /*1082*/ 	.byte	0x07
	.zero		1


	//   ....[41]....
        /*1084*/ 	.word	0x000005c0
        /*1088*/ 	.word	0x000000ff
        /*108c*/ 	.word	0x00000150
        /*1090*/ 	.short	0x0100
        /*1092*/ 	.byte	0x07
	.zero		1


	//   ....[42]....
        /*1094*/ 	.word	0x000005d0
        /*1098*/ 	.word	0x000000ff
        /*109c*/ 	.word	0x000000a8
        /*10a0*/ 	.short	0x0100
        /*10a2*/ 	.byte	0x07
	.zero		1


	//   ....[43]....
        /*10a4*/ 	.word	0x000005e0
        /*10a8*/ 	.word	0x000000ff
        /*10ac*/ 	.word	0x00000158
        /*10b0*/ 	.short	0x0100
        /*10b2*/ 	.byte	0x07
	.zero		1


	//   ....[44]....
        /*10b4*/ 	.word	0x00000ab0
        /*10b8*/ 	.word	0x000000ff
        /*10bc*/ 	.word	0x00000190
        /*10c0*/ 	.short	0x0100
        /*10c2*/ 	.byte	0x07
	.zero		1


	//   ....[45]....
        /*10c4*/ 	.word	0x00000b50
        /*10c8*/ 	.word	0x000000ff
        /*10cc*/ 	.word	0x00000198
        /*10d0*/ 	.short	0x0100
        /*10d2*/ 	.byte	0x07
	.zero		1


	//   ....[46]....
        /*10d4*/ 	.word	0x00000b90
        /*10d8*/ 	.word	0x000000ff
        /*10dc*/ 	.word	0x00000170
        /*10e0*/ 	.short	0x0100
        /*10e2*/ 	.byte	0x0a
	.zero		1


	//   ....[47]....
        /*10e4*/ 	.word	0x00000ba0
        /*10e8*/ 	.word	0x000000ff
        /*10ec*/ 	.word	0x00000178
        /*10f0*/ 	.short	0x0100
        /*10f2*/ 	.byte	0x0a
	.zero		1


	//   ....[48]....
        /*10f4*/ 	.word	0x00000bb0
        /*10f8*/ 	.word	0x000000ff
        /*10fc*/ 	.word	0x00000180
        /*1100*/ 	.short	0x0100
        /*1102*/ 	.byte	0x0a
	.zero		1


	//   ....[49]....
        /*1104*/ 	.word	0x00000bc0
        /*1108*/ 	.word	0x000000ff
        /*110c*/ 	.word	0x00000188
        /*1110*/ 	.short	0x0100
        /*1112*/ 	.byte	0x0a
	.zero		1


	//   ....[50]....
        /*1114*/ 	.word	0x00001a70
        /*1118*/ 	.word	0x000000ff
        /*111c*/ 	.word	0xfffffff8
        /*1120*/ 	.short	0x010a
        /*1122*/ 	.byte	0x11
	.zero		1


	//   ....[51]....
        /*1124*/ 	.word	0x00002450
        /*1128*/ 	.word	0x000000ff
        /*112c*/ 	.word	0x00000000
        /*1130*/ 	.short	0x010a
        /*1132*/ 	.byte	0x06
	.zero		1


	//   ....[52]....
        /*1134*/ 	.word	0x00002490
        /*1138*/ 	.word	0x000000ff
        /*113c*/ 	.word	0x00000000
        /*1140*/ 	.short	0x010a
        /*1142*/ 	.byte	0x06
	.zero		1


	//   ....[53]....
        /*1144*/ 	.word	0x00003620
        /*1148*/ 	.word	0x000000ff
        /*114c*/ 	.word	0x00000000
        /*1150*/ 	.short	0x010a
        /*1152*/ 	.byte	0x09
	.zero		1


	//   ....[54]....
        /*1154*/ 	.word	0x00003660
        /*1158*/ 	.word	0x000000ff
        /*115c*/ 	.word	0x00000000
        /*1160*/ 	.short	0x010a
        /*1162*/ 	.byte	0x09
	.zero		1


	//   ....[55]....
        /*1164*/ 	.word	0x000046d0
        /*1168*/ 	.word	0x000000e5
        /*116c*/ 	.word	0x00000000
        /*1170*/ 	.short	0x0101
        /*1172*/ 	.byte	0x3f
	.zero		1


	//   ....[56]....
        /*1174*/ 	.word	0x00005790
        /*1178*/ 	.word	0x000000e3
        /*117c*/ 	.word	0x00000000
        /*1180*/ 	.short	0x0101
        /*1182*/ 	.byte	0x1d
	.zero		1


	//   ....[57]....
        /*1184*/ 	.word	0x00005920
        /*1188*/ 	.word	0x00000018
        /*118c*/ 	.word	0x00000000
        /*1190*/ 	.short	0x0101
        /*1192*/ 	.byte	0x3f
	.zero		1


	//   ....[58]....
        /*1194*/ 	.word	0x000059e0
        /*1198*/ 	.word	0x000000ff
        /*119c*/ 	.word	0x00000008
        /*11a0*/ 	.short	0x010a
        /*11a2*/ 	.byte	0x11
	.zero		1


	//   ....[59]....
        /*11a4*/ 	.word	0x0000ebd0
        /*11a8*/ 	.word	0x00000003
        /*11ac*/ 	.word	0x00000000
        /*11b0*/ 	.short	0x0101
        /*11b2*/ 	.byte	0x1d
	.zero		1


	//   ....[60]....
        /*11b4*/ 	.word	0x0000f6f0
        /*11b8*/ 	.word	0x0000000b
        /*11bc*/ 	.word	0x000000b0
        /*11c0*/ 	.short	0x010a
        /*11c2*/ 	.byte	0x3f
	.zero		1


	//   ....[61]....
        /*11c4*/ 	.word	0x0000fae0
        /*11c8*/ 	.word	0x00000004
        /*11cc*/ 	.word	0x00000198
        /*11d0*/ 	.short	0x0101
        /*11d2*/ 	.byte	0x3f
	.zero		1


	//   ....[62]....
        /*11d4*/ 	.word	0x000102d0
        /*11d8*/ 	.word	0x00000007
        /*11dc*/ 	.word	0x00000000
        /*11e0*/ 	.short	0x010a
        /*11e2*/ 	.byte	0x3f
	.zero		1


	//   ....[63]....
        /*11e4*/ 	.word	0x00010350
        /*11e8*/ 	.word	0x00000009
        /*11ec*/ 	.word	0x00000000
        /*11f0*/ 	.short	0x010a
        /*11f2*/ 	.byte	0x3f
	.zero		1


	//   ....[64]....
        /*11f4*/ 	.word	0x000103e0
        /*11f8*/ 	.word	0x00000006
        /*11fc*/ 	.word	0x00000000
        /*1200*/ 	.short	0x010a
        /*1202*/ 	.byte	0x3f
	.zero		1


	//   ....[65]....
        /*1204*/ 	.word	0x00010470
        /*1208*/ 	.word	0x00000009
        /*120c*/ 	.word	0x00000000
        /*1210*/ 	.short	0x010a
        /*1212*/ 	.byte	0x3f
	.zero		1


	//   ....[66]....
        /*1214*/ 	.word	0x00010500
        /*1218*/ 	.word	0x00000006
        /*121c*/ 	.word	0x00000000
        /*1220*/ 	.short	0x010a
        /*1222*/ 	.byte	0x3f
	.zero		1


	//   ....[67]....
        /*1224*/ 	.word	0x00010590
        /*1228*/ 	.word	0x00000009
        /*122c*/ 	.word	0x00000000
        /*1230*/ 	.short	0x010a
        /*1232*/ 	.byte	0x3f
	.zero		1


	//   ....[68]....
        /*1234*/ 	.word	0x00010620
        /*1238*/ 	.word	0x00000006
        /*123c*/ 	.word	0x00000000
        /*1240*/ 	.short	0x010a
        /*1242*/ 	.byte	0x3f
	.zero		1


	//   ....[69]....
        /*1244*/ 	.word	0x000106b0
        /*1248*/ 	.word	0x00000009
        /*124c*/ 	.word	0x00000000
        /*1250*/ 	.short	0x010a
        /*1252*/ 	.byte	0x3f
	.zero		1


	//   ....[70]....
        /*1254*/ 	.word	0x00010740
        /*1258*/ 	.word	0x00000006
        /*125c*/ 	.word	0x00000000
        /*1260*/ 	.short	0x010a
        /*1262*/ 	.byte	0x3f
	.zero		1


	//   ....[71]....
        /*1264*/ 	.word	0x000107d0
        /*1268*/ 	.word	0x00000009
        /*126c*/ 	.word	0x00000000
        /*1270*/ 	.short	0x010a
        /*1272*/ 	.byte	0x3f
	.zero		1


	//   ....[72]....
        /*1274*/ 	.word	0x00010860
        /*1278*/ 	.word	0x00000006
        /*127c*/ 	.word	0x00000000
        /*1280*/ 	.short	0x010a
        /*1282*/ 	.byte	0x3f
	.zero		1


	//   ....[73]....
        /*1284*/ 	.word	0x000108f0
        /*1288*/ 	.word	0x00000009
        /*128c*/ 	.word	0x00000000
        /*1290*/ 	.short	0x010a
        /*1292*/ 	.byte	0x3f
	.zero		1


	//   ....[74]....
        /*1294*/ 	.word	0x00010980
        /*1298*/ 	.word	0x00000006
        /*129c*/ 	.word	0x00000000
        /*12a0*/ 	.short	0x010a
        /*12a2*/ 	.byte	0x3f
	.zero		1


	//   ....[75]....
        /*12a4*/ 	.word	0x00010a10
        /*12a8*/ 	.word	0x00000009
        /*12ac*/ 	.word	0x00000000
        /*12b0*/ 	.short	0x010a
        /*12b2*/ 	.byte	0x3f
	.zero		1


	//   ....[76]....
        /*12b4*/ 	.word	0x00010aa0
        /*12b8*/ 	.word	0x00000006
        /*12bc*/ 	.word	0x00000000
        /*12c0*/ 	.short	0x010a
        /*12c2*/ 	.byte	0x3f
	.zero		1


	//   ....[77]....
        /*12c4*/ 	.word	0x00010b30
        /*12c8*/ 	.word	0x00000009
        /*12cc*/ 	.word	0x00000000
        /*12d0*/ 	.short	0x010a
        /*12d2*/ 	.byte	0x3f
	.zero		1


	//   ....[78]....
        /*12d4*/ 	.word	0x00010bc0
        /*12d8*/ 	.word	0x00000006
        /*12dc*/ 	.word	0x00000000
        /*12e0*/ 	.short	0x010a
        /*12e2*/ 	.byte	0x3f
	.zero		1


	//   ....[79]....
        /*12e4*/ 	.word	0x00010c50
        /*12e8*/ 	.word	0x00000009
        /*12ec*/ 	.word	0x00000000
        /*12f0*/ 	.short	0x010a
        /*12f2*/ 	.byte	0x3f
	.zero		1


	//   ....[80]....
        /*12f4*/ 	.word	0x00010ce0
        /*12f8*/ 	.word	0x00000006
        /*12fc*/ 	.word	0x00000000
        /*1300*/ 	.short	0x010a
        /*1302*/ 	.byte	0x3f
	.zero		1


	//   ....[81]....
        /*1304*/ 	.word	0x00010d70
        /*1308*/ 	.word	0x00000009
        /*130c*/ 	.word	0x00000000
        /*1310*/ 	.short	0x010a
        /*1312*/ 	.byte	0x3f
	.zero		1


	//   ....[82]....
        /*1314*/ 	.word	0x00010e00
        /*1318*/ 	.word	0x00000006
        /*131c*/ 	.word	0x00000000
        /*1320*/ 	.short	0x010a
        /*1322*/ 	.byte	0x3f
	.zero		1


	//   ....[83]....
        /*1324*/ 	.word	0x00010e90
        /*1328*/ 	.word	0x00000003
        /*132c*/ 	.word	0x00000000
        /*1330*/ 	.short	0x010a
        /*1332*/ 	.byte	0x3f
	.zero		1


	//   ....[84]....
        /*1334*/ 	.word	0x00010f00
        /*1338*/ 	.word	0x00000003
        /*133c*/ 	.word	0xfffffff8
        /*1340*/ 	.short	0x010a
        /*1342*/ 	.byte	0x3f
	.zero		1


	//   ....[85]....
        /*1344*/ 	.word	0x00010f60
        /*1348*/ 	.word	0x00000003
        /*134c*/ 	.word	0x00000000
        /*1350*/ 	.short	0x010a
        /*1352*/ 	.byte	0x3f
	.zero		1


	//   ....[86]....
        /*1354*/ 	.word	0x00010fd0
        /*1358*/ 	.word	0x00000000
        /*135c*/ 	.word	0x00000000
        /*1360*/ 	.short	0x010a
        /*1362*/ 	.byte	0x3f
	.zero		1


	//   ....[87]....
        /*1364*/ 	.word	0x00011040
        /*1368*/ 	.word	0x00000019
        /*136c*/ 	.word	0x00000008
        /*1370*/ 	.short	0x010a
        /*1372*/ 	.byte	0x3f
	.zero		1


	//   ....[88]....
        /*1374*/ 	.word	0x00011110
        /*1378*/ 	.word	0x0000000b
        /*137c*/ 	.word	0x000000b0
        /*1380*/ 	.short	0x010a
        /*1382*/ 	.byte	0x3f
	.zero		1


	//   ....[89]....
        /*1384*/ 	.word	0x000111f0
        /*1388*/ 	.word	0x00000007
        /*138c*/ 	.word	0x00000000
        /*1390*/ 	.short	0x010a
        /*1392*/ 	.byte	0x3f
	.zero		1


	//   ....[90]....
        /*1394*/ 	.word	0x00011240
        /*1398*/ 	.word	0x00000009
        /*139c*/ 	.word	0x00000000
        /*13a0*/ 	.short	0x010a
        /*13a2*/ 	.byte	0x3f
	.zero		1


	//   ....[91]....
        /*13a4*/ 	.word	0x00011290
        /*13a8*/ 	.word	0x00000006
        /*13ac*/ 	.word	0x00000000
        /*13b0*/ 	.short	0x010a
        /*13b2*/ 	.byte	0x3f
	.zero		1


	//   ....[92]....
        /*13b4*/ 	.word	0x000112e0
        /*13b8*/ 	.word	0x00000009
        /*13bc*/ 	.word	0x00000000
        /*13c0*/ 	.short	0x010a
        /*13c2*/ 	.byte	0x3f
	.zero		1


	//   ....[93]....
        /*13c4*/ 	.word	0x00011330
        /*13c8*/ 	.word	0x00000006
        /*13cc*/ 	.word	0x00000000
        /*13d0*/ 	.short	0x010a
        /*13d2*/ 	.byte	0x3f
	.zero		1


	//   ....[94]....
        /*13d4*/ 	.word	0x00011380
        /*13d8*/ 	.word	0x00000009
        /*13dc*/ 	.word	0x00000000
        /*13e0*/ 	.short	0x010a
        /*13e2*/ 	.byte	0x3f
	.zero		1


	//   ....[95]....
        /*13e4*/ 	.word	0x000113d0
        /*13e8*/ 	.word	0x00000006
        /*13ec*/ 	.word	0x00000000
        /*13f0*/ 	.short	0x010a
        /*13f2*/ 	.byte	0x3f
	.zero		1


	//   ....[96]....
        /*13f4*/ 	.word	0x00011420
        /*13f8*/ 	.word	0x00000009
        /*13fc*/ 	.word	0x00000000
        /*1400*/ 	.short	0x010a
        /*1402*/ 	.byte	0x3f
	.zero		1


	//   ....[97]....
        /*1404*/ 	.word	0x00011470
        /*1408*/ 	.word	0x00000006
        /*140c*/ 	.word	0x00000000
        /*1410*/ 	.short	0x010a
        /*1412*/ 	.byte	0x3f
	.zero		1


	//   ....[98]....
        /*1414*/ 	.word	0x000114c0
        /*1418*/ 	.word	0x00000009
        /*141c*/ 	.word	0x00000000
        /*1420*/ 	.short	0x010a
        /*1422*/ 	.byte	0x3f
	.zero		1


	//   ....[99]....
        /*1424*/ 	.word	0x00011510
        /*1428*/ 	.word	0x00000006
        /*142c*/ 	.word	0x00000000
        /*1430*/ 	.short	0x010a
        /*1432*/ 	.byte	0x3f
	.zero		1


	//   ....[100]....
        /*1434*/ 	.word	0x00011560
        /*1438*/ 	.word	0x00000009
        /*143c*/ 	.word	0x00000000
        /*1440*/ 	.short	0x010a
        /*1442*/ 	.byte	0x3f
	.zero		1


	//   ....[101]....
        /*1444*/ 	.word	0x000115b0
        /*1448*/ 	.word	0x00000006
        /*144c*/ 	.word	0x00000000
        /*1450*/ 	.short	0x010a
        /*1452*/ 	.byte	0x3f
	.zero		1


	//   ....[102]....
        /*1454*/ 	.word	0x00011600
        /*1458*/ 	.word	0x00000009
        /*145c*/ 	.word	0x00000000
        /*1460*/ 	.short	0x010a
        /*1462*/ 	.byte	0x3f
	.zero		1


	//   ....[103]....
        /*1464*/ 	.word	0x00011650
        /*1468*/ 	.word	0x00000006
        /*146c*/ 	.word	0x00000000
        /*1470*/ 	.short	0x010a
        /*1472*/ 	.byte	0x3f
	.zero		1


	//   ....[104]....
        /*1474*/ 	.word	0x000116a0
        /*1478*/ 	.word	0x00000009
        /*147c*/ 	.word	0x00000000
        /*1480*/ 	.short	0x010a
        /*1482*/ 	.byte	0x3f
	.zero		1


	//   ....[105]....
        /*1484*/ 	.word	0x000116f0
        /*1488*/ 	.word	0x00000006
        /*148c*/ 	.word	0x00000000
        /*1490*/ 	.short	0x010a
        /*1492*/ 	.byte	0x3f
	.zero		1


	//   ....[106]....
        /*1494*/ 	.word	0x00011740
        /*1498*/ 	.word	0x00000009
        /*149c*/ 	.word	0x00000000
        /*14a0*/ 	.short	0x010a
        /*14a2*/ 	.byte	0x3f
	.zero		1


	//   ....[107]....
        /*14a4*/ 	.word	0x00011790
        /*14a8*/ 	.word	0x00000006
        /*14ac*/ 	.word	0x00000000
        /*14b0*/ 	.short	0x010a
        /*14b2*/ 	.byte	0x3f
	.zero		1


	//   ....[108]....
        /*14b4*/ 	.word	0x000117e0
        /*14b8*/ 	.word	0x00000009
        /*14bc*/ 	.word	0x00000000
        /*14c0*/ 	.short	0x010a
        /*14c2*/ 	.byte	0x3f
	.zero		1


	//   ....[109]....
        /*14c4*/ 	.word	0x00011830
        /*14c8*/ 	.word	0x00000006
        /*14cc*/ 	.word	0x00000000
        /*14d0*/ 	.short	0x010a
        /*14d2*/ 	.byte	0x3f
	.zero		1


	//----- nvinfo : EIATTR_NUM_MBARRIERS
	.align		4
.L_30:
        /*14d4*/ 	.byte	0x03, 0x38
        /*14d6*/ 	.short	0x0032


	//----- nvinfo : EIATTR_EXIT_INSTR_OFFSETS
	.align		4
        /*14d8*/ 	.byte	0x04, 0x1c
        /*14da*/ 	.short	(.L_32 - .L_31)


	//   ....[0]....
.L_31:
        /*14dc*/ 	.word	0x000017b0


	//   ....[1]....
        /*14e0*/ 	.word	0x00001810


	//   ....[2]....
        /*14e4*/ 	.word	0x0000f2e0


	//   ....[3]....
        /*14e8*/ 	.word	0x0000f310


	//   ....[4]....
        /*14ec*/ 	.word	0x00010ee0


	//----- nvinfo : EIATTR_MAX_THREADS
	.align		4
.L_32:
        /*14f0*/ 	.byte	0x04, 0x05
        /*14f2*/ 	.short	(.L_34 - .L_33)
.L_33:
        /*14f4*/ 	.word	0x00000180
        /*14f8*/ 	.word	0x00000001
        /*14fc*/ 	.word	0x00000001


	//----- nvinfo : EIATTR_CRS_STACK_SIZE
	.align		4
.L_34:
        /*1500*/ 	.byte	0x04, 0x1e
        /*1502*/ 	.short	(.L_36 - .L_35)
.L_35:
        /*1504*/ 	.word	0x00000000


	//----- nvinfo : EIATTR_CBANK_PARAM_SIZE
	.align		4
.L_36:
        /*1508*/ 	.byte	0x03, 0x19
        /*150a*/ 	.short	0x0470


	//----- nvinfo : EIATTR_PARAM_CBANK
	.align		4
        /*150c*/ 	.byte	0x04, 0x0a
        /*150e*/ 	.short	(.L_38 - .L_37)
	.align		4
.L_37:
        /*1510*/ 	.word	index@(.nv.constant0._ZN7cutlass13device_kernelINS_4gemm6kernel13GemmUniversalIN4cute5tupleIJiiiiEEENS1_10collective13CollectiveMmaINS1_37MainloopSm90TmaGmmaWarpSpecializedFP8ILi22ENS5_IJNS4_1CILi2EEENSA_ILi4EEENSA_ILi1EEEEEENS1_32KernelTmaWarpSpecializedPingpongEEENS5_IJNSA_ILi64EEENSA_ILi256EEENSA_ILi32EEEEEENS_12float_e4m3_tENS5_IJlSD_lEEESL_SM_NS4_8TiledMMAINS4_8MMA_AtomIJNS4_4SM904GMMA31MMA_64x256x32_F32E4M3E4M3_SS_TNILNSQ_7ScaleInE1ELSS_1EEEEEENS4_6LayoutINS5_IJSD_SD_SD_EEENS5_IJNSA_ILi0EEESX_SX_EEEEENS5_IJNS4_10UnderscoreES10_S10_EEEEENS4_23SM90_TMA_LOAD_MULTICASTENS4_14ComposedLayoutINS4_7SwizzleILi1ELi4ELi3EEENS4_18smem_ptr_flag_bitsILi8EEENSV_INS5_IJNSA_ILi8EEESJ_EEENS5_IJSJ_SD_EEEEEEEvNS4_8identityES13_S1D_vS1E_EENS_8epilogue10collective6detail29Sm90TmaWarpSpecializedAdapterINS1H_15DefaultEpilogueISL_SM_SM_NS1G_6thread17LinearCombinationISL_Li1EffLNS1L_9ScaleType4KindE0ELNS_15FloatRoundStyleE2ESL_EENS1_15EpilogueDefaultEEEEEvvEEEEvNT_6ParamsE)
        /*1514*/ 	.short	0x0210
        /*1516*/ 	.short	0x0470


	//----- nvinfo : EIATTR_SW_WAR
	.align		4
.L_38:
        /*1518*/ 	.byte	0x04, 0x36
        /*151a*/ 	.short	(.L_40 - .L_39)
.L_39:
        /*151c*/ 	.word	0x00000008
.L_40:


//--------------------- .nv.callgraph             --------------------------
	.section	.nv.callgraph,"",@"SHT_CUDA_CALLGRAPH"
	.align	4
	.sectionentsize	8
	.align		4
        /*0000*/ 	.word	0x00000000
	.align		4
        /*0004*/ 	.word	0xffffffff
	.align		4
        /*0008*/ 	.word	0x00000000
	.align		4
        /*000c*/ 	.word	0xfffffffe
	.align		4
        /*0010*/ 	.word	0x00000000
	.align		4
        /*0014*/ 	.word	0xfffffffd
	.align		4
        /*0018*/ 	.word	0x00000000
	.align		4
        /*001c*/ 	.word	0xfffffffc


//--------------------- .nv.constant4             --------------------------
	.section	.nv.constant4,"a",@progbits
	.align	8
	.align		8
.nv.constant4:
        /*0000*/ 	.dword	_ZN40_INTERNAL_85fa357a_4_k_cu_7f6a22b0_195944cuda3std3__45__cpo5beginE
	.align		8
        /*0008*/ 	.dword	_ZN40_INTERNAL_85fa357a_4_k_cu_7f6a22b0_195944cuda3std3__45__cpo3endE
	.align		8
        /*0010*/ 	.dword	_ZN40_INTERNAL_85fa357a_4_k_cu_7f6a22b0_195944cuda3std3__45__cpo6cbeginE
	.align		8
        /*0018*/ 	.dword	_ZN40_INTERNAL_85fa357a_4_k_cu_7f6a22b0_195944cuda3std3__45__cpo4cendE
	.align		8
        /*0020*/ 	.dword	_ZN40_INTERNAL_85fa357a_4_k_cu_7f6a22b0_195944cuda3std3__442_GLOBAL__N__85fa357a_4_k_cu_7f6a22b0_195946ignoreE
	.align		8
        /*0028*/ 	.dword	_ZN40_INTERNAL_85fa357a_4_k_cu_7f6a22b0_195944cuda3std3__419piecewise_constructE
	.align		8
        /*0030*/ 	.dword	_ZN40_INTERNAL_85fa357a_4_k_cu_7f6a22b0_195944cuda3std3__48in_placeE
	.align		8
        /*0038*/ 	.dword	_ZN40_INTERNAL_85fa357a_4_k_cu_7f6a22b0_195944cuda3std6ranges3__45__cpo4swapE
	.align		8
        /*0040*/ 	.dword	_ZN40_INTERNAL_85fa357a_4_k_cu_7f6a22b0_195944cuda3std6ranges3__45__cpo9iter_moveE
	.align		8
        /*0048*/ 	.dword	_ZN40_INTERNAL_85fa357a_4_k_cu_7f6a22b0_195944cute7productE
	.align		8
        /*0050*/ 	.dword	_ZN40_INTERNAL_85fa357a_4_k_cu_7f6a22b0_195944cute1_E


//--------------------- .text._ZN7cutlass13device_kernelINS_4gemm6kernel13GemmUniversalIN4cute5tupleIJiiiiEEENS1_10collective13CollectiveMmaINS1_37MainloopSm90TmaGmmaWarpSpecializedFP8ILi22ENS5_IJNS4_1CILi2EEENSA_ILi4EEENSA_ILi1EEEEEENS1_32KernelTmaWarpSpecializedPingpongEEENS5_IJNSA_ILi64EEENSA_ILi256EEENSA_ILi32EEEEEENS_12float_e4m3_tENS5_IJlSD_lEEESL_SM_NS4_8TiledMMAINS4_8MMA_AtomIJNS4_4SM904GMMA31MMA_64x256x32_F32E4M3E4M3_SS_TNILNSQ_7ScaleInE1ELSS_1EEEEEENS4_6LayoutINS5_IJSD_SD_SD_EEENS5_IJNSA_ILi0EEESX_SX_EEEEENS5_IJNS4_10UnderscoreES10_S10_EEEEENS4_23SM90_TMA_LOAD_MULTICASTENS4_14ComposedLayoutINS4_7SwizzleILi1ELi4ELi3EEENS4_18smem_ptr_flag_bitsILi8EEENSV_INS5_IJNSA_ILi8EEESJ_EEENS5_IJSJ_SD_EEEEEEEvNS4_8identityES13_S1D_vS1E_EENS_8epilogue10collective6detail29Sm90TmaWarpSpecializedAdapterINS1H_15DefaultEpilogueISL_SM_SM_NS1G_6thread17LinearCombinationISL_Li1EffLNS1L_9ScaleType4KindE0ELNS_15FloatRoundStyleE2ESL_EENS1_15EpilogueDefaultEEEEEvvEEEEvNT_6ParamsE --------------------------
	.section	.text._ZN7cutlass13device_kernelINS_4gemm6kernel13GemmUniversalIN4cute5tupleIJiiiiEEENS1_10collective13CollectiveMmaINS1_37MainloopSm90TmaGmmaWarpSpecializedFP8ILi22ENS5_IJNS4_1CILi2EEENSA_ILi4EEENSA_ILi1EEEEEENS1_32KernelTmaWarpSpecializedPingpongEEENS5_IJNSA_ILi64EEENSA_ILi256EEENSA_ILi32EEEEEENS_12float_e4m3_tENS5_IJlSD_lEEESL_SM_NS4_8TiledMMAINS4_8MMA_AtomIJNS4_4SM904GMMA31MMA_64x256x32_F32E4M3E4M3_SS_TNILNSQ_7ScaleInE1ELSS_1EEEEEENS4_6LayoutINS5_IJSD_SD_SD_EEENS5_IJNSA_ILi0EEESX_SX_EEEEENS5_IJNS4_10UnderscoreES10_S10_EEEEENS4_23SM90_TMA_LOAD_MULTICASTENS4_14ComposedLayoutINS4_7SwizzleILi1ELi4ELi3EEENS4_18smem_ptr_flag_bitsILi8EEENSV_INS5_IJNSA_ILi8EEESJ_EEENS5_IJSJ_SD_EEEEEEEvNS4_8identityES13_S1D_vS1E_EENS_8epilogue10collective6detail29Sm90TmaWarpSpecializedAdapterINS1H_15DefaultEpilogueISL_SM_SM_NS1G_6thread17LinearCombinationISL_Li1EffLNS1L_9ScaleType4KindE0ELNS_15FloatRoundStyleE2ESL_EENS1_15EpilogueDefaultEEEEEvvEEEEvNT_6ParamsE,"ax",@progbits
	.align	128
.text._ZN7cutlass13device_kernelINS_4gemm6kernel13GemmUniversalIN4cute5tupleIJiiiiEEENS1_10collective13CollectiveMmaINS1_37MainloopSm90TmaGmmaWarpSpecializedFP8ILi22ENS5_IJNS4_1CILi2EEENSA_ILi4EEENSA_ILi1EEEEEENS1_32KernelTmaWarpSpecializedPingpongEEENS5_IJNSA_ILi64EEENSA_ILi256EEENSA_ILi32EEEEEENS_12float_e4m3_tENS5_IJlSD_lEEESL_SM_NS4_8TiledMMAINS4_8MMA_AtomIJNS4_4SM904GMMA31MMA_64x256x32_F32E4M3E4M3_SS_TNILNSQ_7ScaleInE1ELSS_1EEEEEENS4_6LayoutINS5_IJSD_SD_SD_EEENS5_IJNSA_ILi0EEESX_SX_EEEEENS5_IJNS4_10UnderscoreES10_S10_EEEEENS4_23SM90_TMA_LOAD_MULTICASTENS4_14ComposedLayoutINS4_7SwizzleILi1ELi4ELi3EEENS4_18smem_ptr_flag_bitsILi8EEENSV_INS5_IJNSA_ILi8EEESJ_EEENS5_IJSJ_SD_EEEEEEEvNS4_8identityES13_S1D_vS1E_EENS_8epilogue10collective6detail29Sm90TmaWarpSpecializedAdapterINS1H_15DefaultEpilogueISL_SM_SM_NS1G_6thread17LinearCombinationISL_Li1EffLNS1L_9ScaleType4KindE0ELNS_15FloatRoundStyleE2ESL_EENS1_15EpilogueDefaultEEEEEvvEEEEvNT_6ParamsE:
        .type           _ZN7cutlass13device_kernelINS_4gemm6kernel13GemmUniversalIN4cute5tupleIJiiiiEEENS1_10collective13CollectiveMmaINS1_37MainloopSm90TmaGmmaWarpSpecializedFP8ILi22ENS5_IJNS4_1CILi2EEENSA_ILi4EEENSA_ILi1EEEEEENS1_32KernelTmaWarpSpecializedPingpongEEENS5_IJNSA_ILi64EEENSA_ILi256EEENSA_ILi32EEEEEENS_12float_e4m3_tENS5_IJlSD_lEEESL_SM_NS4_8TiledMMAINS4_8MMA_AtomIJNS4_4SM904GMMA31MMA_64x256x32_F32E4M3E4M3_SS_TNILNSQ_7ScaleInE1ELSS_1EEEEEENS4_6LayoutINS5_IJSD_SD_SD_EEENS5_IJNSA_ILi0EEESX_SX_EEEEENS5_IJNS4_10UnderscoreES10_S10_EEEEENS4_23SM90_TMA_LOAD_MULTICASTENS4_14ComposedLayoutINS4_7SwizzleILi1ELi4ELi3EEENS4_18smem_ptr_flag_bitsILi8EEENSV_INS5_IJNSA_ILi8EEESJ_EEENS5_IJSJ_SD_EEEEEEEvNS4_8identityES13_S1D_vS1E_EENS_8epilogue10collective6detail29Sm90TmaWarpSpecializedAdapterINS1H_15DefaultEpilogueISL_SM_SM_NS1G_6thread17LinearCombinationISL_Li1EffLNS1L_9ScaleType4KindE0ELNS_15FloatRoundStyleE2ESL_EENS1_15EpilogueDefaultEEEEEvvEEEEvNT_6ParamsE,@function
        .size           _ZN7cutlass13device_kernelINS_4gemm6kernel13GemmUniversalIN4cute5tupleIJiiiiEEENS1_10collective13CollectiveMmaINS1_37MainloopSm90TmaGmmaWarpSpecializedFP8ILi22ENS5_IJNS4_1CILi2EEENSA_ILi4EEENSA_ILi1EEEEEENS1_32KernelTmaWarpSpecializedPingpongEEENS5_IJNSA_ILi64EEENSA_ILi256EEENSA_ILi32EEEEEENS_12float_e4m3_tENS5_IJlSD_lEEESL_SM_NS4_8TiledMMAINS4_8MMA_AtomIJNS4_4SM904GMMA31MMA_64x256x32_F32E4M3E4M3_SS_TNILNSQ_7ScaleInE1ELSS_1EEEEEENS4_6LayoutINS5_IJSD_SD_SD_EEENS5_IJNSA_ILi0EEESX_SX_EEEEENS5_IJNS4_10UnderscoreES10_S10_EEEEENS4_23SM90_TMA_LOAD_MULTICASTENS4_14ComposedLayoutINS4_7SwizzleILi1ELi4ELi3EEENS4_18smem_ptr_flag_bitsILi8EEENSV_INS5_IJNSA_ILi8EEESJ_EEENS5_IJSJ_SD_EEEEEEEvNS4_8identityES13_S1D_vS1E_EENS_8epilogue10collective6detail29Sm90TmaWarpSpecializedAdapterINS1H_15DefaultEpilogueISL_SM_SM_NS1G_6thread17LinearCombinationISL_Li1EffLNS1L_9ScaleType4KindE0ELNS_15FloatRoundStyleE2ESL_EENS1_15EpilogueDefaultEEEEEvvEEEEvNT_6ParamsE,(.L_x_373 - _ZN7cutlass13device_kernelINS_4gemm6kernel13GemmUniversalIN4cute5tupleIJiiiiEEENS1_10collective13CollectiveMmaINS1_37MainloopSm90TmaGmmaWarpSpecializedFP8ILi22ENS5_IJNS4_1CILi2EEENSA_ILi4EEENSA_ILi1EEEEEENS1_32KernelTmaWarpSpecializedPingpongEEENS5_IJNSA_ILi64EEENSA_ILi256EEENSA_ILi32EEEEEENS_12float_e4m3_tENS5_IJlSD_lEEESL_SM_NS4_8TiledMMAINS4_8MMA_AtomIJNS4_4SM904GMMA31MMA_64x256x32_F32E4M3E4M3_SS_TNILNSQ_7ScaleInE1ELSS_1EEEEEENS4_6LayoutINS5_IJSD_SD_SD_EEENS5_IJNSA_ILi0EEESX_SX_EEEEENS5_IJNS4_10UnderscoreES10_S10_EEEEENS4_23SM90_TMA_LOAD_MULTICASTENS4_14ComposedLayoutINS4_7SwizzleILi1ELi4ELi3EEENS4_18smem_ptr_flag_bitsILi8EEENSV_INS5_IJNSA_ILi8EEESJ_EEENS5_IJSJ_SD_EEEEEEEvNS4_8identityES13_S1D_vS1E_EENS_8epilogue10collective6detail29Sm90TmaWarpSpecializedAdapterINS1H_15DefaultEpilogueISL_SM_SM_NS1G_6thread17LinearCombinationISL_Li1EffLNS1L_9ScaleType4KindE0ELNS_15FloatRoundStyleE2ESL_EENS1_15EpilogueDefaultEEEEEvvEEEEvNT_6ParamsE)
        .other          _ZN7cutlass13device_kernelINS_4gemm6kernel13GemmUniversalIN4cute5tupleIJiiiiEEENS1_10collective13CollectiveMmaINS1_37MainloopSm90TmaGmmaWarpSpecializedFP8ILi22ENS5_IJNS4_1CILi2EEENSA_ILi4EEENSA_ILi1EEEEEENS1_32KernelTmaWarpSpecializedPingpongEEENS5_IJNSA_ILi64EEENSA_ILi256EEENSA_ILi32EEEEEENS_12float_e4m3_tENS5_IJlSD_lEEESL_SM_NS4_8TiledMMAINS4_8MMA_AtomIJNS4_4SM904GMMA31MMA_64x256x32_F32E4M3E4M3_SS_TNILNSQ_7ScaleInE1ELSS_1EEEEEENS4_6LayoutINS5_IJSD_SD_SD_EEENS5_IJNSA_ILi0EEESX_SX_EEEEENS5_IJNS4_10UnderscoreES10_S10_EEEEENS4_23SM90_TMA_LOAD_MULTICASTENS4_14ComposedLayoutINS4_7SwizzleILi1ELi4ELi3EEENS4_18smem_ptr_flag_bitsILi8EEENSV_INS5_IJNSA_ILi8EEESJ_EEENS5_IJSJ_SD_EEEEEEEvNS4_8identityES13_S1D_vS1E_EENS_8epilogue10collective6detail29Sm90TmaWarpSpecializedAdapterINS1H_15DefaultEpilogueISL_SM_SM_NS1G_6thread17LinearCombinationISL_Li1EffLNS1L_9ScaleType4KindE0ELNS_15FloatRoundStyleE2ESL_EENS1_15EpilogueDefaultEEEEEvvEEEEvNT_6ParamsE,@"STO_CUDA_ENTRY STV_DEFAULT"
_ZN7cutlass13device_kernelINS_4gemm6kernel13GemmUniversalIN4cute5tupleIJiiiiEEENS1_10collective13CollectiveMmaINS1_37MainloopSm90TmaGmmaWarpSpecializedFP8ILi22ENS5_IJNS4_1CILi2EEENSA_ILi4EEENSA_ILi1EEEEEENS1_32KernelTmaWarpSpecializedPingpongEEENS5_IJNSA_ILi64EEENSA_ILi256EEENSA_ILi32EEEEEENS_12float_e4m3_tENS5_IJlSD_lEEESL_SM_NS4_8TiledMMAINS4_8MMA_AtomIJNS4_4SM904GMMA31MMA_64x256x32_F32E4M3E4M3_SS_TNILNSQ_7ScaleInE1ELSS_1EEEEEENS4_6LayoutINS5_IJSD_SD_SD_EEENS5_IJNSA_ILi0EEESX_SX_EEEEENS5_IJNS4_10UnderscoreES10_S10_EEEEENS4_23SM90_TMA_LOAD_MULTICASTENS4_14ComposedLayoutINS4_7SwizzleILi1ELi4ELi3EEENS4_18smem_ptr_flag_bitsILi8EEENSV_INS5_IJNSA_ILi8EEESJ_EEENS5_IJSJ_SD_EEEEEEEvNS4_8identityES13_S1D_vS1E_EENS_8epilogue10collective6detail29Sm90TmaWarpSpecializedAdapterINS1H_15DefaultEpilogueISL_SM_SM_NS1G_6thread17LinearCombinationISL_Li1EffLNS1L_9ScaleType4KindE0ELNS_15FloatRoundStyleE2ESL_EENS1_15EpilogueDefaultEEEEEvvEEEEvNT_6ParamsE:
[----:B------:R-:W0:Y:S02]  /*0000*/  LDC R1, c[0x0][0x28] ;  /* 0x00000a00ff017b82 */ /* 0x000e240000000800 */
[----:B0-----:R-:W-:Y:S01]  /*0010*/  VIADD R1, R1, 0xfffffee8 ;  /* 0xfffffee801017836 */ /* 0x001fe20000000000 */
[----:B------:R-:W0:Y:S01]  /*0020*/  S2R R2, SR_TID.X ;  /* 0x0000000000027919 */ /* 0x000e220000002100 */
[----:B------:R-:W-:Y:S01]  /*0030*/  ELECT P0, URZ, PT ;  /* 0x00000000003f782f */ /* 0x000fe20003800000 */
[----:B------:R-:W-:Y:S01]  /*0040*/  BSSY B0, `(.L_x_0) ;  /* 0x0000014000007945 */ /* 0x000fe20003800000 */
[--C-:B0-----:R-:W-:Y:S02]  /*0050*/  SHF.R.U32.HI R0, RZ, 0x5, R2.reuse ;  /* 0x00000005ff007819 */ /* 0x101fe40000011602 */
[----:B------:R-:W-:-:S03]  /*0060*/  SHF.R.U32.HI R5, RZ, 0x7, R2 ;  /* 0x00000007ff057819 */ /* 0x000fc60000011602 */
[----:B------:R-:W0:Y:S02]  /*0070*/  SHFL.IDX PT, R3, R0, RZ, 0x1f ;  /* 0x00001fff00037589 */ /* 0x000e2400000e0000 */
[----:B0-----:R-:W-:Y:S02]  /*0080*/  R2UR UR6, R3 ;  /* 0x00000000030672ca */ /* 0x001fe400000e0000 */
[----:B------:R0:W1:Y:S11]  /*0090*/  SHFL.IDX PT, R3, R5, RZ, 0x1f ;  /* 0x00001fff05037589 */ /* 0x00007600000e0000 */
[----:B------:R-:W-:-:S02]  /*00a0*/  USHF.R.S32.HI UR4, URZ, 0x1f, UR6 ;  /* 0x0000001f3f047899 */ /* 0x000fc40008011406 */
[----:B------:R-:W-:Y:S02]  /*00b0*/  ISETP.NE.OR P0, PT, RZ, UR6, !P0 ;  /* 0x00000006ff007c0c */ /* 0x000fe4000c705670 */
[----:B------:R-:W-:-:S04]  /*00c0*/  ULEA.HI UR4, UR4, UR6, URZ, 0x2 ;  /* 0x0000000604047291 */ /* 0x000fc8000f8f103f */
[----:B------:R-:W-:-:S04]  /*00d0*/  ULOP3.LUT UR4, UR4, 0xfffffffc, URZ, 0xc0, !UPT ;  /* 0xfffffffc04047892 */ /* 0x000fc8000f8ec03f */
[----:B------:R-:W-:-:S03]  /*00e0*/  UIADD3 UR6, UR6, -UR4, URZ ;  /* 0x8000000406067290 */ /* 0x000fc6000fffe03f */
[----:B01----:R-:W-:Y:S09]  /*00f0*/  @P0 BRA `(.L_x_1) ;  /* 0x0000000000200947 */ /* 0x003ff20003800000 */
[----:B------:R-:W-:Y:S02]  /*0100*/  ULDC.64 UR4, c[0x0][0x198] ;  /* 0x0000660000047ab9 */ /* 0x000fe40000000a00 */
[----:B------:R-:W-:Y:S02]  /*0110*/  UIADD3 UR8, UP0, UR4, 0xf0, URZ ;  /* 0x000000f004087890 */ /* 0x000fe4000ff1e03f */
[----:B------:R-:W-:Y:S02]  /*0120*/  UIADD3 UR4, UP1, UR4, 0x1f0, URZ ;  /* 0x000001f004047890 */ /* 0x000fe4000ff3e03f */
[----:B------:R-:W-:Y:S02]  /*0130*/  UIADD3.X UR9, URZ, UR5, URZ, UP0, !UPT ;  /* 0x000000053f097290 */ /* 0x000fe400087fe43f */
[----:B------:R-:W-:-:S07]  /*0140*/  UIADD3.X UR5, URZ, UR5, URZ, UP1, !UPT ;  /* 0x000000053f057290 */ /* 0x000fce0008ffe43f */
[----:B------:R0:W-:Y:S02]  /*0150*/  UTMACCTL.PF [UR8] ;  /* 0x00000000080079b9 */ /* 0x0001e40008040000 */
[----:B------:R0:W-:Y:S02]  /*0160*/  UTMACCTL.PF [UR4] ;  /* 0x00000000040079b9 */ /* 0x0001e40008040000 */
[----:B0-----:R-:W-:Y:S01]  /*0170*/  NOP ;  /* 0x0000000000007918 */ /* 0x001fe20000000000 */
.L_x_1:
[----:B------:R-:W-:Y:S05]  /*0180*/  BSYNC B0 ;  /* 0x0000000000007941 */ /* 0x000fea0003800000 */
.L_x_0:
[----:B------:R-:W0:Y:S01]  /*0190*/  SHFL.IDX PT, R6, R0, RZ, 0x1f ;  /* 0x00001fff00067589 */ /* 0x000e2200000e0000 */
[----:B------:R-:W-:Y:S01]  /*01a0*/  R2UR UR14, R3 ;  /* 0x00000000030e72ca */ /* 0x000fe200000e0000 */
[----:B------:R-:W-:-:S04]  /*01b0*/  UISETP.NE.AND UP0, UPT, UR6, 0x3, UPT ;  /* 0x000000030600788c */ /* 0x000fc8000bf05270 */
[----:B------:R-:W-:-:S08]  /*01c0*/  UISETP.EQ.OR UP0, UPT, UR6, URZ, !UP0 ;  /* 0x0000003f0600728c */ /* 0x000fd0000c702670 */
[----:B------:R-:W-:Y:S02]  /*01d0*/  UIADD3 UR12, UR14, -0x1, URZ ;  /* 0xffffffff0e0c7890 */ /* 0x000fe4000fffe03f */
[----:B------:R-:W-:Y:S02]  /*01e0*/  UISETP.EQ.AND UP0, UPT, UR14, URZ, UP0 ;  /* 0x0000003f0e00728c */ /* 0x000fe40008702270 */
[----:B------:R-:W-:Y:S02]  /*01f0*/  UISETP.GE.U32.AND UP1, UPT, UR12, 0x2, UPT ;  /* 0x000000020c00788c */ /* 0x000fe4000bf26070 */
[----:B------:R-:W-:Y:S01]  /*0200*/  USEL UR13, URZ, 0x1, !UP0 ;  /* 0x000000013f0d7887 */ /* 0x000fe2000c000000 */
[----:B0-----:R-:W-:-:S03]  /*0210*/  ISETP.NE.AND P0, PT, R6, RZ, PT ;  /* 0x000000ff0600720c */ /* 0x001fc60003f05270 */
[----:B------:R-:W-:-:S10]  /*0220*/  USEL UR13, UR13, 0x2, UP1 ;  /* 0x000000020d0d7887 */ /* 0x000fd40008800000 */
[----:B------:R-:W-:Y:S05]  /*0230*/  @P0 BRA `(.L_x_2) ;  /* 0x0000000000f40947 */ /* 0x000fea0003800000 */
[----:B------:R-:W-:Y:S01]  /*0240*/  ELECT P0, URZ, PT ;  /* 0x00000000003f782f */ /* 0x000fe20003800000 */
[----:B------:R-:W-:-:S12]  /*0250*/  BSSY B0, `(.L_x_2) ;  /* 0x000003b000007945 */ /* 0x000fd80003800000 */
[----:B------:R-:W-:Y:S05]  /*0260*/  @!P0 BRA `(.L_x_3) ;  /* 0x0000000000e48947 */ /* 0x000fea0003800000 */
[----:B------:R-:W0:Y:S01]  /*0270*/  S2UR UR7, SR_CgaCtaId ;  /* 0x00000000000779c3 */ /* 0x000e220000008800 */
[----:B------:R-:W-:Y:S01]  /*0280*/  UMOV UR4, 0x400 ;  /* 0x0000040000047882 */ /* 0x000fe20000000000 */
[----:B------:R-:W-:Y:S01]  /*0290*/  UMOV UR5, 0x1 ;  /* 0x0000000100057882 */ /* 0x000fe20000000000 */
[----:B------:R-:W-:Y:S02]  /*02a0*/  UMOV UR8, 0x5 ;  /* 0x0000000500087882 */ /* 0x000fe40000000000 */
[----:B------:R-:W-:-:S04]  /*02b0*/  UIADD3 UR8, -UR8, 0x100000, URZ ;  /* 0x0010000008087890 */ /* 0x000fc8000fffe13f */
[----:B------:R-:W-:Y:S02]  /*02c0*/  USHF.L.U32 UR9, UR8, 0xb, URZ ;  /* 0x0000000b08097899 */ /* 0x000fe4000800063f */
[----:B------:R-:W-:Y:S02]  /*02d0*/  USHF.L.U32 UR8, UR8, 0x1, URZ ;  /* 0x0000000108087899 */ /* 0x000fe4000800063f */
[----:B0-----:R-:W-:Y:S02]  /*02e0*/  ULEA UR7, UR7, UR4, 0x18 ;  /* 0x0000000407077291 */ /* 0x001fe4000f8ec03f */
[----:B------:R-:W-:-:S04]  /*02f0*/  UIADD3 UR4, -UR5, 0x100000, URZ ;  /* 0x0010000005047890 */ /* 0x000fc8000fffe13f */
[----:B------:R-:W-:Y:S02]  /*0300*/  USHF.L.U32 UR5, UR4, 0xb, URZ ;  /* 0x0000000b04057899 */ /* 0x000fe4000800063f */
[----:B------:R-:W-:Y:S01]  /*0310*/  USHF.L.U32 UR4, UR4, 0x1, URZ ;  /* 0x0000000104047899 */ /* 0x000fe2000800063f */
[----:B------:R-:W0:Y:S11]  /*0320*/  FENCE.VIEW.ASYNC.S ;  /* 0x00000000000073c6 */ /* 0x000e360000000000 */
[----:B0-----:R0:W1:Y:S01]  /*0330*/  SYNCS.EXCH.64 URZ, [UR7], UR4 ;  /* 0x00000004073f75b2 */ /* 0x0010620008000100 */
[----:B------:R0:W2:Y:S01]  /*0340*/  SYNCS.EXCH.64 URZ, [UR7+0xb0], UR8 ;  /* 0x0000b008073f75b2 */ /* 0x0000a20008000100 */
[----:B------:R0:W3:Y:S01]  /*0350*/  SYNCS.EXCH.64 URZ, [UR7+0x8], UR4 ;  /* 0x00000804073f75b2 */ /* 0x0000e20008000100 */
[----:B------:R0:W4:Y:S01]  /*0360*/  SYNCS.EXCH.64 URZ, [UR7+0xb8], UR8 ;  /* 0x0000b808073f75b2 */ /* 0x0001220008000100 */
[----:B------:R0:W0:Y:S01]  /*0370*/  SYNCS.EXCH.64 URZ, [UR7+0x10], UR4 ;  /* 0x00001004073f75b2 */ /* 0x0000220008000100 */
        /* <DEDUP_REMOVED lines=39> */
[----:B-1234-:R-:W-:Y:S01]  /*05f0*/  NOP ;  /* 0x0000000000007918 */ /* 0x01efe20000000000 */
.L_x_3:
[----:B0-----:R-:W-:Y:S05]  /*0600*/  BSYNC B0 ;  /* 0x0000000000007941 */ /* 0x001fea0003800000 */
.L_x_2:
[----:B------:R-:W-:Y:S01]  /*0610*/  SHF.R.S32.HI R3, RZ, 0x1f, R2 ;  /* 0x0000001fff037819 */ /* 0x000fe20000011402 */
[----:B------:R-:W0:Y:S01]  /*0620*/  SHFL.IDX PT, R7, R0, RZ, 0x1f ;  /* 0x00001fff00077589 */ /* 0x000e2200000e0000 */
[----:B------:R-:W1:Y:S01]  /*0630*/  S2UR UR15, SR_CTAID.X ;  /* 0x00000000000f79c3 */ /* 0x000e620000002500 */
[----:B------:R-:W-:Y:S02]  /*0640*/  ELECT P0, URZ, PT ;  /* 0x00000000003f782f */ /* 0x000fe40003800000 */
[----:B------:R-:W-:Y:S01]  /*0650*/  LEA.HI R3, R3, R2, RZ, 0x7 ;  /* 0x0000000203037211 */ /* 0x000fe200078f38ff */
[----:B------:R1:W2:Y:S01]  /*0660*/  SHFL.IDX PT, R10, R0, RZ, 0x1f ;  /* 0x00001fff000a7589 */ /* 0x0002a200000e0000 */
[----:B------:R-:W-:Y:S01]  /*0670*/  SHF.R.S32.HI R9, RZ, 0x1f, R6 ;  /* 0x0000001fff097819 */ /* 0x000fe20000011406 */
[----:B------:R-:W-:Y:S01]  /*0680*/  ULDC UR4, c[0x0][0x150] ;  /* 0x0000540000047ab9 */ /* 0x000fe20000000800 */
[----:B------:R-:W-:Y:S02]  /*0690*/  LOP3.LUT R3, R3, 0xffffff80, RZ, 0xc0, !PT ;  /* 0xffffff8003037812 */ /* 0x000fe400078ec0ff */
[----:B------:R-:W-:-:S02]  /*06a0*/  ELECT P1, URZ, PT ;  /* 0x00000000003f782f */ /* 0x000fc40003820000 */
[----:B------:R-:W-:Y:S01]  /*06b0*/  LEA.HI R9, R9, R6, RZ, 0x2 ;  /* 0x0000000609097211 */ /* 0x000fe200078f10ff */
[----:B------:R-:W3:Y:S01]  /*06c0*/  LDC R13, c[0x0][0x144] ;  /* 0x00005100ff0d7b82 */ /* 0x000ee20000000800 */
[----:B------:R-:W-:Y:S01]  /*06d0*/  UMOV UR9, 0x80 ;  /* 0x0000008000097882 */ /* 0x000fe20000000000 */
[----:B------:R-:W-:Y:S01]  /*06e0*/  IMAD.IADD R3, R2, 0x1, -R3 ;  /* 0x0000000102037824 */ /* 0x000fe200078e0a03 */
[----:B------:R-:W-:Y:S01]  /*06f0*/  LOP3.LUT R9, R9, 0x3ffffffc, RZ, 0xc0, !PT ;  /* 0x3ffffffc09097812 */ /* 0x000fe200078ec0ff */
[----:B------:R-:W-:Y:S01]  /*0700*/  NOP ;  /* 0x0000000000007918 */ /* 0x000fe20000000000 */
[----:B------:R-:W-:Y:S01]  /*0710*/  NOP ;  /* 0x0000000000007918 */ /* 0x000fe20000000000 */
[----:B------:R-:W-:Y:S02]  /*0720*/  ISETP.NE.AND P3, PT, RZ, UR14, PT ;  /* 0x0000000eff007c0c */ /* 0x000fe4000bf65270 */
[----:B------:R-:W-:Y:S01]  /*0730*/  SHF.R.S32.HI R12, RZ, 0x1f, R3 ;  /* 0x0000001fff0c7819 */ /* 0x000fe20000011403 */
[----:B------:R-:W-:Y:S01]  /*0740*/  IMAD.IADD R9, R6, 0x1, -R9 ;  /* 0x0000000106097824 */ /* 0x000fe200078e0a09 */
[----:B------:R-:W4:Y:S01]  /*0750*/  LDC R15, c[0x0][0x148] ;  /* 0x00005200ff0f7b82 */ /* 0x000f220000000800 */
[----:B------:R-:W5:Y:S01]  /*0760*/  SHFL.IDX PT, R6, R5, RZ, 0x1f ;  /* 0x00001fff05067589 */ /* 0x000f6200000e0000 */
[----:B------:R-:W-:-:S02]  /*0770*/  LEA.HI R4, R12, R3, RZ, 0x3 ;  /* 0x000000030c047211 */ /* 0x000fc400078f18ff */
[----:B0-----:R-:W-:Y:S02]  /*0780*/  ISETP.NE.OR P0, PT, R7, RZ, !P0 ;  /* 0x000000ff0700720c */ /* 0x001fe40004705670 */
[--C-:B------:R-:W-:Y:S02]  /*0790*/  SHF.R.S32.HI R7, RZ, 0x3, R4.reuse ;  /* 0x00000003ff077819 */ /* 0x100fe40000011404 */
[----:B------:R-:W-:Y:S02]  /*07a0*/  SHF.R.S32.HI R8, RZ, 0x1f, R4 ;  /* 0x0000001fff087819 */ /* 0x000fe40000011404 */
[----:B------:R-:W0:Y:S01]  /*07b0*/  S2R R4, SR_CTAID.Y ;  /* 0x0000000000047919 */ /* 0x000e220000002600 */
[----:B-1----:R-:W-:Y:S02]  /*07c0*/  I2FP.F32.U32 R0, UR15 ;  /* 0x0000000f00007c45 */ /* 0x002fe40008201000 */
[----:B------:R-:W-:Y:S02]  /*07d0*/  LEA.HI R8, R8, R7, RZ, 0x2 ;  /* 0x0000000708087211 */ /* 0x000fe400078f10ff */
[----:B--2---:R-:W-:Y:S01]  /*07e0*/  ISETP.NE.OR P1, PT, R10, RZ, !P1 ;  /* 0x000000ff0a00720c */ /* 0x004fe20004f25670 */
[----:B------:R-:W-:Y:S01]  /*07f0*/  FMUL R11, R0, UR4 ;  /* 0x00000004000b7c20 */ /* 0x000fe20008400000 */
[----:B------:R-:W-:Y:S01]  /*0800*/  LOP3.LUT R8, R8, 0xfffffffc, RZ, 0xc0, !PT ;  /* 0xfffffffc08087812 */ /* 0x000fe200078ec0ff */
[----:B------:R-:W-:Y:S01]  /*0810*/  VOTEU.ALL UP0, P0 ;  /* 0x00000000003f7886 */ /* 0x000fe20000000000 */
[----:B------:R-:W-:-:S03]  /*0820*/  ULDC UR4, c[0x0][0x154] ;  /* 0x0000550000047ab9 */ /* 0x000fc60000000800 */
[----:B------:R-:W-:Y:S01]  /*0830*/  IMAD.IADD R8, R7, 0x1, -R8 ;  /* 0x0000000107087824 */ /* 0x000fe200078e0a08 */
[----:B------:R-:W1:Y:S01]  /*0840*/  F2I.U32.TRUNC.NTZ R11, R11 ;  /* 0x0000000b000b7305 */ /* 0x000e62000020f000 */
[----:B------:R-:W2:Y:S01]  /*0850*/  @!UP0 S2UR UR8, SR_CgaCtaId ;  /* 0x00000000000889c3 */ /* 0x000ea20000008800 */
[----:B------:R-:W-:Y:S01]  /*0860*/  @!UP0 UMOV UR7, 0x400 ;  /* 0x0000040000078882 */ /* 0x000fe20000000000 */
[----:B------:R-:W-:Y:S01]  /*0870*/  IMAD R8, R9, 0x4, R8 ;  /* 0x0000000409087824 */ /* 0x000fe200078e0208 */
[----:B-----5:R-:W-:Y:S01]  /*0880*/  R2UR UR17, R6 ;  /* 0x00000000061172ca */ /* 0x020fe200000e0000 */
[----:B------:R-:W-:Y:S01]  /*0890*/  VOTEU.ALL UP1, P1 ;  /* 0x00000000003f7886 */ /* 0x000fe20000820000 */
[----:B------:R-:W-:Y:S01]  /*08a0*/  VOTEU.ALL UP2, P1 ;  /* 0x00000000003f7886 */ /* 0x000fe20000840000 */
[C---:B------:R-:W-:Y:S01]  /*08b0*/  IMAD.SHL.U32 R7, R8.reuse, 0x4, RZ ;  /* 0x0000000408077824 */ /* 0x040fe200078e00ff */
[----:B------:R-:W-:Y:S01]  /*08c0*/  LEA.HI R0, R8, R8, RZ, 0x1 ;  /* 0x0000000808007211 */ /* 0x000fe200078f08ff */
[----:B------:R-:W-:Y:S01]  /*08d0*/  VOTEU.ALL UP3, P1 ;  /* 0x00000000003f7886 */ /* 0x000fe20000860000 */
[----:B------:R-:W5:Y:S01]  /*08e0*/  @!UP1 S2UR UR11, SR_CgaCtaId ;  /* 0x00000000000b99c3 */ /* 0x000f620000008800 */
[----:B------:R-:W-:Y:S01]  /*08f0*/  @!UP1 UMOV UR10, 0x400 ;  /* 0x00000400000a9882 */ /* 0x000fe20000000000 */
[----:B------:R-:W-:Y:S01]  /*0900*/  LOP3.LUT R9, R0, 0xfffffffe, RZ, 0xc0, !PT ;  /* 0xfffffffe00097812 */ /* 0x000fe200078ec0ff */
[----:B------:R-:W-:Y:S01]  /*0910*/  VOTEU.ALL UP4, P1 ;  /* 0x00000000003f7886 */ /* 0x000fe20000880000 */
[C---:B------:R-:W-:Y:S01]  /*0920*/  LOP3.LUT R17, R8.reuse, 0xc, R7, 0x78, !PT ;  /* 0x0000000c08117812 */ /* 0x040fe200078e7807 */
[----:B-1----:R-:W-:Y:S01]  /*0930*/  IMAD.MOV R14, RZ, RZ, -R11 ;  /* 0x000000ffff0e7224 */ /* 0x002fe200078e0a0b */
[----:B------:R-:W-:Y:S01]  /*0940*/  VOTEU.ALL UP5, P1 ;  /* 0x00000000003f7886 */ /* 0x000fe200008a0000 */
[----:B------:R-:W-:Y:S01]  /*0950*/  IMAD.IADD R9, R8, 0x1, -R9 ;  /* 0x0000000108097824 */ /* 0x000fe200078e0a09 */
[----:B0-----:R-:W-:Y:S01]  /*0960*/  I2FP.F32.U32 R0, R4 ;  /* 0x0000000400007245 */ /* 0x001fe20000201000 */
[----:B---3--:R-:W-:Y:S01]  /*0970*/  IMAD R14, R13, R14, UR15 ;  /* 0x0000000f0d0e7e24 */ /* 0x008fe2000f8e020e */
[----:B------:R-:W0:Y:S01]  /*0980*/  LDC R8, c[0x0][0x140] ;  /* 0x00005000ff087b82 */ /* 0x000e220000000800 */
[----:B------:R1:W-:Y:S02]  /*0990*/  STL [R1+0x80], R17 ;  /* 0x0000801101007387 */ /* 0x0003e40000100800 */
[----:B------:R-:W-:Y:S01]  /*09a0*/  FMUL R0, R0, UR4 ;  /* 0x0000000400007c20 */ /* 0x000fe20008400000 */
[----:B------:R-:W-:Y:S01]  /*09b0*/  ISETP.NE.AND P2, PT, R9, R14, PT ;  /* 0x0000000e0900720c */ /* 0x000fe20003f45270 */
[----:B------:R-:W-:Y:S01]  /*09c0*/  UMOV UR4, 0x20 ;  /* 0x0000002000047882 */ /* 0x000fe20000000000 */
[----:B--2---:R-:W-:-:S02]  /*09d0*/  @!UP0 ULEA UR7, UR8, UR7, 0x18 ;  /* 0x0000000708078291 */ /* 0x004fc4000f8ec03f */
[----:B------:R-:W-:-:S04]  /*09e0*/  @!UP0 UIADD3 UR4, -UR4, 0x100000, URZ ;  /* 0x0010000004048890 */ /* 0x000fc8000fffe13f */
[----:B------:R-:W-:Y:S02]  /*09f0*/  @!UP0 USHF.L.U32 UR5, UR4, 0xb, URZ ;  /* 0x0000000b04058899 */ /* 0x000fe4000800063f */
[----:B------:R-:W-:Y:S01]  /*0a00*/  @!UP0 USHF.L.U32 UR4, UR4, 0x1, URZ ;  /* 0x0000000104048899 */ /* 0x000fe2000800063f */
[----:B------:R-:W2:Y:S01]  /*0a10*/  F2I.U32.TRUNC.NTZ R0, R0 ;  /* 0x0000000000007305 */ /* 0x000ea2000020f000 */
[----:B------:R-:W-:-:S04]  /*0a20*/  @!UP1 UIADD3 UR8, -UR9, 0x100000, URZ ;  /* 0x0010000009089890 */ /* 0x000fc8000fffe13f */
[----:B------:R-:W-:Y:S02]  /*0a30*/  @!UP1 USHF.L.U32 UR9, UR8, 0xb, URZ ;  /* 0x0000000b08099899 */ /* 0x000fe4000800063f */
[----:B------:R-:W-:Y:S01]  /*0a40*/  @!UP1 USHF.L.U32 UR8, UR8, 0x1, URZ ;  /* 0x0000000108089899 */ /* 0x000fe2000800063f */
[----:B------:R-:W-:Y:S01]  /*0a50*/  VOTEU.ALL UP0, P0 ;  /* 0x00000000003f7886 */ /* 0x000fe20000000000 */
[----:B-----5:R-:W-:Y:S01]  /*0a60*/  @!UP1 ULEA UR10, UR11, UR10, 0x18 ;  /* 0x0000000a0b0a9291 */ /* 0x020fe2000f8ec03f */
[----:B------:R-:W-:Y:S01]  /*0a70*/  VOTEU.ALL UP1, P0 ;  /* 0x00000000003f7886 */ /* 0x000fe20000020000 */
[----:B------:R-:W-:-:S04]  /*0a80*/  LOP3.LUT P0, RZ, R3, 0x7, RZ, 0xc0, !PT ;  /* 0x0000000703ff7812 */ /* 0x000fc8000780c0ff */
[C---:B------:R-:W-:Y:S01]  /*0a90*/  ISETP.LT.U32.AND P0, PT, R17.reuse, 0x8, !P0 ;  /* 0x000000081100780c */ /* 0x040fe20004701070 */
[----:B------:R-:W3:Y:S02]  /*0aa0*/  FENCE.VIEW.ASYNC.S ;  /* 0x00000000000073c6 */ /* 0x000ee40000000000 */
[----:B---3--:R1:W3:Y:S01]  /*0ab0*/  @!UP0 SYNCS.EXCH.64 URZ, [UR7+0x190], UR4 ;  /* 0x00019004073f85b2 */ /* 0x0082e20008000100 */
[----:B--2---:R-:W-:Y:S01]  /*0ac0*/  IMAD.MOV R16, RZ, RZ, -R0 ;  /* 0x000000ffff107224 */ /* 0x004fe200078e0a00 */
[----:B------:R-:W-:Y:S02]  /*0ad0*/  @P2 LEA.HI R0, R17, R17, RZ, 0x1 ;  /* 0x0000001111002211 */ /* 0x000fe400078f08ff */
[----:B0-----:R-:W-:Y:S01]  /*0ae0*/  ISETP.EQ.U32.AND P1, PT, R8, 0x1, PT ;  /* 0x000000010800780c */ /* 0x001fe20003f22070 */
[----:B----4-:R-:W-:Y:S01]  /*0af0*/  IMAD R7, R15, R16, R4 ;  /* 0x000000100f077224 */ /* 0x010fe200078e0204 */
[----:B------:R-:W-:-:S04]  /*0b00*/  @P2 SHF.R.S32.HI R0, RZ, 0x1, R0 ;  /* 0x00000001ff002819 */ /* 0x000fc80000011400 */
[----:B------:R-:W-:Y:S01]  /*0b10*/  @P2 ISETP.NE.AND P4, PT, R0, R7, PT ;  /* 0x000000070000220c */ /* 0x000fe20003f85270 */
[----:B------:R-:W-:Y:S01]  /*0b20*/  IMAD.MOV.U32 R0, RZ, RZ, 0x1 ;  /* 0x00000001ff007424 */ /* 0x000fe200078e00ff */
[----:B------:R-:W-:Y:S02]  /*0b30*/  SEL R7, RZ, 0x1, !P0 ;  /* 0x00000001ff077807 */ /* 0x000fe40004000000 */
[----:B------:R-:W-:Y:S01]  /*0b40*/  @P2 SEL R0, RZ, 0x1, P4 ;  /* 0x00000001ff002807 */ /* 0x000fe20002000000 */
[----:B------:R1:W0:Y:S01]  /*0b50*/  @!UP1 SYNCS.EXCH.64 URZ, [UR7+0x198], UR4 ;  /* 0x00019804073f95b2 */ /* 0x0002220008000100 */
[----:B------:R-:W-:Y:S02]  /*0b60*/  NOP ;  /* 0x0000000000007918 */ /* 0x000fe40000000000 */
[----:B------:R-:W-:-:S05]  /*0b70*/  LOP3.LUT R0, R0, R7, RZ, 0xc0, !PT ;  /* 0x0000000700007212 */ /* 0x000fca00078ec0ff */
[----:B------:R1:W-:Y:S01]  /*0b80*/  STL [R1+0x78], R0 ;  /* 0x0000780001007387 */ /* 0x0003e20000100800 */
[----:B------:R1:W2:Y:S01]  /*0b90*/  @!UP2 SYNCS.EXCH.64 URZ, [UR10+0x170], UR8 ;  /* 0x000170080a3fa5b2 */ /* 0x0002a20008000100 */
[----:B------:R1:W4:Y:S01]  /*0ba0*/  @!UP3 SYNCS.EXCH.64 URZ, [UR10+0x178], UR8 ;  /* 0x000178080a3fb5b2 */ /* 0x0003220008000100 */
[----:B------:R1:W0:Y:S01]  /*0bb0*/  @!UP4 SYNCS.EXCH.64 URZ, [UR10+0x180], UR8 ;  /* 0x000180080a3fc5b2 */ /* 0x0002220008000100 */
[----:B------:R1:W0:Y:S01]  /*0bc0*/  @!UP5 SYNCS.EXCH.64 URZ, [UR10+0x188], UR8 ;  /* 0x000188080a3fd5b2 */ /* 0x0002220008000100 */
[----:B------:R-:W-:Y:S01]  /*0bd0*/  NOP ;  /* 0x0000000000007918 */ /* 0x000fe20000000000 */
[----:B---3--:R-:W-:Y:S05]  /*0be0*/  @!P1 BRA `(.L_x_4) ;  /* 0x0000000000089947 */ /* 0x008fea0003800000 */
[----:B0-2-4-:R-:W-:Y:S01]  /*0bf0*/  UCGABAR_ARV ;  /* 0x00000000000079c7 */ /* 0x015fe20008000000 */
[----:B------:R-:W-:Y:S05]  /*0c00*/  BRA `(.L_x_5) ;  /* 0x0000000000047947 */ /* 0x000fea0003800000 */
.L_x_4:
[----:B0-2-4-:R-:W-:Y:S01]  /*0c10*/  NOP ;  /* 0x0000000000007918 */ /* 0x015fe20000000000 */
.L_x_5:
[----:B-1----:R-:W-:Y:S01]  /*0c20*/  ULDC.64 UR4, c[0x0][0x598] ;  /* 0x0001660000047ab9 */ /* 0x002fe20000000a00 */
[----:B------:R-:W-:Y:S01]  /*0c30*/  ULDC.64 UR20, c[0x0][0x208] ;  /* 0x0000820000147ab9 */ /* 0x000fe20000000a00 */
[----:B------:R-:W-:-:S04]  /*0c40*/  ISETP.NE.U32.AND P0, PT, RZ, UR4, PT ;  /* 0x00000004ff007c0c */ /* 0x000fc8000bf05070 */
[----:B------:R-:W-:-:S13]  /*0c50*/  ISETP.NE.AND.EX P0, PT, RZ, UR5, PT, P0 ;  /* 0x00000005ff007c0c */ /* 0x000fda000bf05300 */
[----:B------:R-:W-:Y:S05]  /*0c60*/  @!P0 BRA `(.L_x_6) ;  /* 0x0000000000208947 */ /* 0x000fea0003800000 */
[----:B------:R-:W0:Y:S02]  /*0c70*/  LDC.64 R6, c[0x0][0x598] ;  /* 0x00016600ff067b82 */ /* 0x000e240000000a00 */
[----:B0-----:R-:W2:Y:S02]  /*0c80*/  LDG.E.64 R6, desc[UR20][R6.64] ;  /* 0x0000001406067981 */ /* 0x001ea4000c1e1b00 */
[----:B--2---:R-:W-:-:S04]  /*0c90*/  ISETP.NE.U32.AND P0, PT, R6, RZ, PT ;  /* 0x000000ff0600720c */ /* 0x004fc80003f05070 */
[----:B------:R-:W-:-:S13]  /*0ca0*/  ISETP.NE.AND.EX P0, PT, R7, RZ, PT, P0 ;  /* 0x000000ff0700720c */ /* 0x000fda0003f05300 */
[----:B------:R-:W-:Y:S05]  /*0cb0*/  @!P0 BRA `(.L_x_6) ;  /* 0x00000000000c8947 */ /* 0x000fea0003800000 */
[----:B------:R-:W2:Y:S02]  /*0cc0*/  LD.E R6, desc[UR20][R6.64] ;  /* 0x0000001406067980 */ /* 0x000ea4000c101900 */
[----:B--2---:R-:W-:Y:S01]  /*0cd0*/  R2UR UR25, R6 ;  /* 0x00000000061972ca */ /* 0x004fe200000e0000 */
[----:B------:R-:W-:-:S14]  /*0ce0*/  BRA `(.L_x_7) ;  /* 0x0000000000247947 */ /* 0x000fdc0003800000 */
.L_x_6:
[----:B------:R-:W-:Y:S02]  /*0cf0*/  ULDC.64 UR4, c[0x0][0x588] ;  /* 0x0001620000047ab9 */ /* 0x000fe40000000a00 */
[----:B------:R-:W-:-:S04]  /*0d00*/  ISETP.NE.U32.AND P0, PT, RZ, UR4, PT ;  /* 0x00000004ff007c0c */ /* 0x000fc8000bf05070 */
[----:B------:R-:W-:-:S13]  /*0d10*/  ISETP.NE.AND.EX P0, PT, RZ, UR5, PT, P0 ;  /* 0x00000005ff007c0c */ /* 0x000fda000bf05300 */
[----:B------:R-:W-:Y:S05]  /*0d20*/  @!P0 BRA `(.L_x_8) ;  /* 0x0000000000108947 */ /* 0x000fea0003800000 */
[----:B------:R-:W0:Y:S02]  /*0d30*/  LDC.64 R6, c[0x0][0x588] ;  /* 0x00016200ff067b82 */ /* 0x000e240000000a00 */
[----:B0-----:R-:W2:Y:S02]  /*0d40*/  LDG.E R6, desc[UR20][R6.64] ;  /* 0x0000001406067981 */ /* 0x001ea4000c1e1900 */
[----:B--2---:R-:W-:Y:S01]  /*0d50*/  R2UR UR25, R6 ;  /* 0x00000000061972ca */ /* 0x004fe200000e0000 */
[----:B------:R-:W-:-:S14]  /*0d60*/  BRA `(.L_x_7) ;  /* 0x0000000000047947 */ /* 0x000fdc0003800000 */
.L_x_8:
[----:B------:R-:W-:-:S05]  /*0d70*/  ULDC UR25, c[0x0][0x580] ;  /* 0x0001600000197ab9 */ /* 0x000fca0000000800 */
.L_x_7:
[----:B------:R-:W-:Y:S02]  /*0d80*/  ULDC.64 UR4, c[0x0][0x5a0] ;  /* 0x0001680000047ab9 */ /* 0x000fe40000000a00 */
        /* <DEDUP_REMOVED lines=11> */
.L_x_9:
        /* <DEDUP_REMOVED lines=8> */
.L_x_11:
[----:B------:R-:W-:-:S05]  /*0ec0*/  ULDC UR26, c[0x0][0x584] ;  /* 0x00016100001a7ab9 */ /* 0x000fca0000000800 */
.L_x_10:
[----:B------:R-:W0:Y:S01]  /*0ed0*/  LDC R0, c[0x0][0x65c] ;  /* 0x00019700ff007b82 */ /* 0x000e220000000800 */
[----:B------:R-:W-:Y:S01]  /*0ee0*/  IMAD.U32 R6, RZ, RZ, UR15 ;  /* 0x0000000fff067e24 */ /* 0x000fe2000f8e00ff */
[----:B------:R-:W-:Y:S01]  /*0ef0*/  UISETP.NE.AND UP0, UPT, UR14, 0x2, UPT ;  /* 0x000000020e00788c */ /* 0x000fe2000bf05270 */
[----:B------:R-:W-:Y:S01]  /*0f00*/  IMAD.MOV.U32 R7, RZ, RZ, RZ ;  /* 0x000000ffff077224 */ /* 0x000fe200078e00ff */
[----:B------:R-:W-:Y:S01]  /*0f10*/  ULDC UR7, c[0x0][0x28c] ;  /* 0x0000a30000077ab9 */ /* 0x000fe20000000800 */
[----:B------:R-:W-:Y:S01]  /*0f20*/  UMOV UR5, URZ ;  /* 0x0000003f00057c82 */ /* 0x000fe20008000000 */
[----:B------:R-:W-:Y:S02]  /*0f30*/  UIADD3 UR7, UR7, 0x1f, URZ ;  /* 0x0000001f07077890 */ /* 0x000fe4000fffe03f */
[----:B------:R-:W-:Y:S01]  /*0f40*/  PLOP3.LUT P0, PT, PT, PT, UP0, 0x80, 0x0 ;  /* 0x000000000000781c */ /* 0x000fe20003f0f008 */
[----:B------:R-:W-:Y:S01]  /*0f50*/  UMOV UR4, URZ ;  /* 0x0000003f00047c82 */ /* 0x000fe20008000000 */
[----:B------:R-:W-:Y:S01]  /*0f60*/  USHF.R.S32.HI UR10, URZ, 0x1f, UR7 ;  /* 0x0000001f3f0a7899 */ /* 0x000fe20008011407 */
[----:B------:R-:W-:-:S03]  /*0f70*/  ULDC.64 UR18, c[0x0][0x650] ;  /* 0x0001940000127ab9 */ /* 0x000fc60000000a00 */
[----:B------:R-:W-:-:S04]  /*0f80*/  ULEA.HI UR10, UR10, UR7, URZ, 0x5 ;  /* 0x000000070a0a7291 */ /* 0x000fc8000f8f283f */
[----:B------:R-:W-:Y:S01]  /*0f90*/  USHF.R.S32.HI UR14, URZ, 0x5, UR10 ;  /* 0x000000053f0e7899 */ /* 0x000fe2000801140a */
[----:B0-----:R-:W-:-:S13]  /*0fa0*/  ISETP.NE.AND P2, PT, R0, 0x1, PT ;  /* 0x000000010000780c */ /* 0x001fda0003f45270 */
[----:B------:R-:W0:Y:S01]  /*0fb0*/  @P2 LDC R9, c[0x0][0x10] ;  /* 0x00000400ff092b82 */ /* 0x000e220000000800 */
[----:B------:R-:W-:-:S07]  /*0fc0*/  @P2 IMAD.MOV.U32 R5, RZ, RZ, RZ ;  /* 0x000000ffff052224 */ /* 0x000fce00078e00ff */
[----:B------:R-:W1:Y:S01]  /*0fd0*/  @!P2 LDC R11, c[0x0][0xc] ;  /* 0x00000300ff0bab82 */ /* 0x000e620000000800 */
[----:B------:R-:W-:Y:S01]  /*0fe0*/  ULDC UR8, c[0x0][0xc] ;  /* 0x0000030000087ab9 */ /* 0x000fe20000000800 */
[----:B------:R-:W-:Y:S01]  /*0ff0*/  ULDC UR9, c[0x0][0x10] ;  /* 0x0000040000097ab9 */ /* 0x000fe20000000800 */
[----:B------:R-:W-:Y:S01]  /*1000*/  ULDC UR7, c[0x0][0x14] ;  /* 0x0000050000077ab9 */ /* 0x000fe20000000800 */
[----:B------:R-:W-:-:S04]  /*1010*/  UIMAD.WIDE.U32 UR8, UR8, UR9, URZ ;  /* 0x00000009080872a5 */ /* 0x000fc8000f8e003f */
[----:B------:R-:W-:Y:S01]  /*1020*/  UIMAD.WIDE.U32 UR22, UR8, UR7, URZ ;  /* 0x00000007081672a5 */ /* 0x000fe2000f8e003f */
[----:B0-----:R-:W-:Y:S01]  /*1030*/  @P2 IMAD.WIDE.U32 R8, R9, UR15, R4 ;  /* 0x0000000f09082c25 */ /* 0x001fe2000f8e0004 */
[----:B------:R-:W-:-:S03]  /*1040*/  UIMAD UR15, UR9, UR7, URZ ;  /* 0x00000007090f72a4 */ /* 0x000fc6000f8e023f */
[----:B------:R-:W-:Y:S01]  /*1050*/  @P2 IMAD.MOV.U32 R13, RZ, RZ, R8 ;  /* 0x000000ffff0d2224 */ /* 0x000fe200078e0008 */
[----:B------:R-:W-:Y:S01]  /*1060*/  UIADD3 UR15, UR23, UR15, URZ ;  /* 0x0000000f170f7290 */ /* 0x000fe2000fffe03f */
[----:B-1----:R-:W-:-:S04]  /*1070*/  @!P2 IMAD.WIDE.U32 R6, R4, R11, R6 ;  /* 0x0000000b0406a225 */ /* 0x002fc800078e0006 */
[----:B------:R-:W-:Y:S02]  /*1080*/  @P2 IMAD.MOV.U32 R11, RZ, RZ, RZ ;  /* 0x000000ffff0b2224 */ /* 0x000fe400078e00ff */
[----:B------:R-:W-:Y:S02]  /*1090*/  @!P2 IMAD.MOV.U32 R13, RZ, RZ, R6 ;  /* 0x000000ffff0da224 */ /* 0x000fe400078e0006 */
[----:B------:R-:W-:Y:S02]  /*10a0*/  @P2 IMAD.IADD R10, R9, 0x1, R11 ;  /* 0x00000001090a2824 */ /* 0x000fe400078e020b */
[----:B------:R-:W-:Y:S01]  /*10b0*/  @!P2 IMAD.MOV.U32 R10, RZ, RZ, R7 ;  /* 0x000000ffff0aa224 */ /* 0x000fe200078e0007 */
[----:B------:R0:W-:Y:S01]  /*10c0*/  STL [R1+0x88], R13 ;  /* 0x0000880d01007387 */ /* 0x0001e20000100800 */
[----:B------:R-:W-:Y:S02]  /*10d0*/  IMAD.MOV.U32 R17, RZ, RZ, R13 ;  /* 0x000000ffff117224 */ /* 0x000fe400078e000d */
[----:B------:R-:W-:Y:S01]  /*10e0*/  IMAD.MOV.U32 R22, RZ, RZ, R10 ;  /* 0x000000ffff167224 */ /* 0x000fe200078e000a */
[----:B------:R0:W-:Y:S01]  /*10f0*/  STL [R1+0x84], R10 ;  /* 0x0000840a01007387 */ /* 0x0001e20000100800 */
[----:B------:R-:W-:Y:S05]  /*1100*/  @P0 BRA `(.L_x_12) ;  /* 0x0000000000280947 */ /* 0x000fea0003800000 */
[----:B------:R-:W-:Y:S01]  /*1110*/  IADD3 R17, P0, R17, UR22, RZ ;  /* 0x0000001611117c10 */ /* 0x000fe2000ff1e0ff */
[----:B------:R-:W-:Y:S02]  /*1120*/  UISETP.GE.U32.AND UP0, UPT, UR14, 0x16, UPT ;  /* 0x000000160e00788c */ /* 0x000fe4000bf06070 */
[----:B------:R-:W-:Y:S01]  /*1130*/  UIMAD.WIDE.U32 UR4, UR14, -0x45d1745d, URZ ;  /* 0xba2e8ba30e0478a5 */ /* 0x000fe2000f8e003f */
[----:B------:R-:W-:Y:S01]  /*1140*/  IADD3.X R22, R22, UR15, RZ, P0, !PT ;  /* 0x0000000f16167c10 */ /* 0x000fe200087fe4ff */
[----:B------:R1:W-:Y:S02]  /*1150*/  STL [R1+0x88], R17 ;  /* 0x0000881101007387 */ /* 0x0003e40000100800 */
[----:B------:R-:W-:Y:S02]  /*1160*/  USHF.R.U32.HI UR5, URZ, 0x4, UR5 ;  /* 0x000000043f057899 */ /* 0x000fe40008011605 */
[----:B------:R1:W-:Y:S01]  /*1170*/  STL [R1+0x84], R22 ;  /* 0x0000841601007387 */ /* 0x0003e20000100800 */
[----:B------:R-:W-:-:S02]  /*1180*/  UMOV UR4, URZ ;  /* 0x0000003f00047c82 */ /* 0x000fc40008000000 */
[----:B------:R-:W-:Y:S02]  /*1190*/  @UP0 ULOP3.LUT UR4, UR5, 0x1, URZ, 0xc0, !UPT ;  /* 0x0000000105040892 */ /* 0x000fe4000f8ec03f */
[----:B------:R-:W-:-:S12]  /*11a0*/  UIMAD UR5, UR5, -0x16, UR14 ;  /* 0xffffffea050578a4 */ /* 0x000fd8000f8e020e */
.L_x_12:
[----:B------:R-:W-:Y:S01]  /*11b0*/  IMAD.MOV.U32 R8, RZ, RZ, -0x1 ;  /* 0xffffffffff087424 */ /* 0x000fe200078e00ff */
[----:B------:R-:W-:Y:S01]  /*11c0*/  ISETP.GE.U32.AND P0, PT, R17, UR18, PT ;  /* 0x0000001211007c0c */ /* 0x000fe2000bf06070 */
[----:B------:R-:W-:Y:S01]  /*11d0*/  IMAD.MOV.U32 R6, RZ, RZ, -0x1 ;  /* 0xffffffffff067424 */ /* 0x000fe200078e00ff */
[----:B------:R-:W-:Y:S01]  /*11e0*/  PRMT R0, RZ, 0x7610, R0 ;  /* 0x00007610ff007816 */ /* 0x000fe20000000000 */
[----:B------:R-:W-:Y:S01]  /*11f0*/  IMAD.MOV.U32 R7, RZ, RZ, -0x1 ;  /* 0xffffffffff077424 */ /* 0x000fe200078e00ff */
[----:B------:R2:W-:Y:S01]  /*1200*/  STL [R1+0x8c], R8 ;  /* 0x00008c0801007387 */ /* 0x0005e20000100800 */
[----:B------:R-:W-:-:S03]  /*1210*/  ISETP.GE.U32.AND.EX P0, PT, R22, UR19, PT, P0 ;  /* 0x0000001316007c0c */ /* 0x000fc6000bf06100 */
[----:B------:R2:W-:Y:S04]  /*1220*/  STL [R1+0x7c], R6 ;  /* 0x00007c0601007387 */ /* 0x0005e80000100800 */
[----:B------:R2:W-:Y:S06]  /*1230*/  STL [R1+0x90], R7 ;  /* 0x0000900701007387 */ /* 0x0005ec0000100800 */
[----:B------:R-:W-:Y:S05]  /*1240*/  @P0 BRA `(.L_x_13) ;  /* 0x0000000400380947 */ /* 0x000fea0003800000 */
[----:B------:R-:W3:Y:S01]  /*1250*/  LDC.64 R18, c[0x0][0x628] ;  /* 0x00018a00ff127b82 */ /* 0x000ee20000000a00 */
[----:B--2---:R-:W-:Y:S02]  /*1260*/  IMAD.MOV.U32 R6, RZ, RZ, R17 ;  /* 0x000000ffff067224 */ /* 0x004fe400078e0011 */
[----:B------:R-:W-:-:S05]  /*1270*/  IMAD.MOV.U32 R7, RZ, RZ, R22 ;  /* 0x000000ffff077224 */ /* 0x000fca00078e0016 */
[----:B------:R-:W2:Y:S08]  /*1280*/  LDC R0, c[0x0][0x630] ;  /* 0x00018c00ff007b82 */ /* 0x000eb00000000800 */
[----:B------:R-:W4:Y:S01]  /*1290*/  LDC.64 R20, c[0x0][0x620] ;  /* 0x00018800ff147b82 */ /* 0x000f220000000a00 */
[----:B---3--:R-:W-:-:S04]  /*12a0*/  ISETP.NE.U32.AND P0, PT, R18, RZ, PT ;  /* 0x000000ff1200720c */ /* 0x008fc80003f05070 */
[----:B------:R-:W-:-:S13]  /*12b0*/  ISETP.NE.AND.EX P0, PT, R19, RZ, PT, P0 ;  /* 0x000000ff1300720c */ /* 0x000fda0003f05300 */
[----:B--2-4-:R-:W-:Y:S05]  /*12c0*/  @!P0 BRA `(.L_x_14) ;  /* 0x0000000000288947 */ /* 0x014fea0003800000 */
[----:B------:R-:W2:Y:S02]  /*12d0*/  LDC R11, c[0x0][0x634] ;  /* 0x00018d00ff0b7b82 */ /* 0x000ea40000000800 */
[----:B--2---:R-:W-:-:S05]  /*12e0*/  IADD3 R11, P0, R17, R11, RZ ;  /* 0x0000000b110b7210 */ /* 0x004fca0007f1e0ff */
[----:B0-----:R-:W-:-:S04]  /*12f0*/  IMAD.X R13, RZ, RZ, R22, P0 ;  /* 0x000000ffff0d7224 */ /* 0x001fc800000e0616 */
[----:B------:R-:W-:-:S04]  /*1300*/  IMAD.WIDE.U32 R6, R13, R18, RZ ;  /* 0x000000120d067225 */ /* 0x000fc800078e00ff */
[----:B------:R-:W-:-:S04]  /*1310*/  IMAD.WIDE.U32 R8, P0, R11, R19, R6 ;  /* 0x000000130b087225 */ /* 0x000fc80007800006 */
[----:B------:R-:W-:-:S04]  /*1320*/  IMAD.WIDE.U32 R6, R11, R18, RZ ;  /* 0x000000120b067225 */ /* 0x000fc800078e00ff */
[----:B------:R-:W-:Y:S01]  /*1330*/  IMAD.X R11, RZ, RZ, RZ, P0 ;  /* 0x000000ffff0b7224 */ /* 0x000fe200000e06ff */
[----:B------:R-:W-:Y:S01]  /*1340*/  IADD3 RZ, P0, R7, R8, RZ ;  /* 0x0000000807ff7210 */ /* 0x000fe20007f1e0ff */
[----:B------:R-:W-:-:S04]  /*1350*/  IMAD.MOV.U32 R10, RZ, RZ, R9 ;  /* 0x000000ffff0a7224 */ /* 0x000fc800078e0009 */
[----:B------:R-:W-:-:S08]  /*1360*/  IMAD.WIDE.U32.X R6, R13, R19, R10, P0 ;  /* 0x000000130d067225 */ /* 0x000fd000000e040a */
.L_x_14:
[-CC-:B------:R-:W-:Y:S01]  /*1370*/  SHF.R.U64 R27, R6, R0.reuse, R7.reuse ;  /* 0x00000000061b7219 */ /* 0x180fe20000001207 */
[----:B------:R-:W2:Y:S01]  /*1380*/  LDC.64 R24, c[0x0][0x640] ;  /* 0x00019000ff187b82 */ /* 0x000ea20000000a00 */
[----:B------:R-:W-:Y:S01]  /*1390*/  SHF.R.U32.HI R0, RZ, R0, R7 ;  /* 0x00000000ff007219 */ /* 0x000fe20000011607 */
[----:B------:R-:W-:Y:S01]  /*13a0*/  IMAD.MOV.U32 R6, RZ, RZ, R17 ;  /* 0x000000ffff067224 */ /* 0x000fe200078e0011 */
[----:B------:R-:W-:-:S05]  /*13b0*/  IADD3 R9, P0, RZ, -R27, RZ ;  /* 0x8000001bff097210 */ /* 0x000fca0007f1e0ff */
[----:B------:R-:W3:Y:S01]  /*13c0*/  LDC R8, c[0x0][0x618] ;  /* 0x00018600ff087b82 */ /* 0x000ee20000000800 */
[----:B------:R-:W-:-:S04]  /*13d0*/  IMAD.X R7, RZ, RZ, ~R0, P0 ;  /* 0x000000ffff077224 */ /* 0x000fc800000e0e00 */
[-C--:B------:R-:W-:Y:S02]  /*13e0*/  IMAD R0, R7, R20.reuse, RZ ;  /* 0x0000001407007224 */ /* 0x080fe400078e02ff */
[----:B------:R-:W-:Y:S01]  /*13f0*/  IMAD.MOV.U32 R7, RZ, RZ, R22 ;  /* 0x000000ffff077224 */ /* 0x000fe200078e0016 */
[----:B------:R-:W4:Y:S01]  /*1400*/  LDC R11, c[0x0][0x608] ;  /* 0x00018200ff0b7b82 */ /* 0x000f220000000800 */
[----:B-1----:R-:W-:Y:S02]  /*1410*/  IMAD.MOV.U32 R22, RZ, RZ, 0x1 ;  /* 0x00000001ff167424 */ /* 0x002fe400078e00ff */
[----:B------:R-:W-:-:S04]  /*1420*/  IMAD.WIDE.U32 R6, R9, R20, R6 ;  /* 0x0000001409067225 */ /* 0x000fc800078e0006 */
[----:B------:R-:W-:Y:S01]  /*1430*/  IMAD R9, R9, R21, R0 ;  /* 0x0000001509097224 */ /* 0x000fe200078e0200 */
[----:B------:R-:W1:Y:S01]  /*1440*/  LDC R23, c[0x0][0x658] ;  /* 0x00019600ff177b82 */ /* 0x000e620000000800 */
[----:B--2---:R-:W-:Y:S01]  /*1450*/  ISETP.NE.U32.AND P0, PT, R24, RZ, PT ;  /* 0x000000ff1800720c */ /* 0x004fe20003f05070 */
[----:B------:R-:W-:Y:S02]  /*1460*/  IMAD.MOV.U32 R0, RZ, RZ, -0x1 ;  /* 0xffffffffff007424 */ /* 0x000fe400078e00ff */
[----:B------:R-:W-:Y:S01]  /*1470*/  IMAD.IADD R7, R7, 0x1, R9 ;  /* 0x0000000107077824 */ /* 0x000fe200078e0209 */
[----:B------:R-:W-:-:S03]  /*1480*/  ISETP.NE.AND.EX P0, PT, R25, RZ, PT, P0 ;  /* 0x000000ff1900720c */ /* 0x000fc60003f05300 */
[----:B------:R-:W2:Y:S01]  /*1490*/  LDC R21, c[0x0][0x600] ;  /* 0x00018000ff157b82 */ /* 0x000ea20000000800 */
[-CC-:B---3--:R-:W-:Y:S02]  /*14a0*/  SHF.R.U64 R19, R6, R8.reuse, R7.reuse ;  /* 0x0000000806137219 */ /* 0x188fe40000001207 */
[----:B------:R-:W-:-:S05]  /*14b0*/  SHF.R.U32.HI R6, RZ, R8, R7 ;  /* 0x00000008ff067219 */ /* 0x000fca0000011607 */
[----:B------:R-:W3:Y:S01]  /*14c0*/  LDC R18, c[0x0][0x648] ;  /* 0x00019200ff127b82 */ /* 0x000ee20000000800 */
[-CC-:B----4-:R-:W-:Y:S02]  /*14d0*/  SHF.R.U64 R28, R19, R11.reuse, R6.reuse ;  /* 0x0000000b131c7219 */ /* 0x190fe40000001206 */
[----:B------:R-:W-:-:S05]  /*14e0*/  SHF.R.U32.HI R6, RZ, R11, R6 ;  /* 0x0000000bff067219 */ /* 0x000fca0000011606 */
[----:B------:R-:W4:Y:S01]  /*14f0*/  LDC R20, c[0x0][0x638] ;  /* 0x00018e00ff147b82 */ /* 0x000f220000000800 */
[-CC-:B-1----:R-:W-:Y:S02]  /*1500*/  SHF.R.U64 R30, R28, R23.reuse, R6.reuse ;  /* 0x000000171c1e7219 */ /* 0x182fe40000001206 */
[-C--:B------:R-:W-:Y:S02]  /*1510*/  SHF.L.U32 R0, R0, R23.reuse, RZ ;  /* 0x0000001700007219 */ /* 0x080fe400000006ff */
[----:B------:R-:W-:Y:S01]  /*1520*/  SHF.R.U32.HI R7, RZ, R23, R6 ;  /* 0x00000017ff077219 */ /* 0x000fe20000011606 */
[----:B------:R-:W-:Y:S01]  /*1530*/  IMAD.MOV.U32 R6, RZ, RZ, R30 ;  /* 0x000000ffff067224 */ /* 0x000fe200078e001e */
[----:B0-----:R-:W-:Y:S01]  /*1540*/  LOP3.LUT R13, RZ, R0, RZ, 0x33, !PT ;  /* 0x00000000ff0d7212 */ /* 0x001fe200078e33ff */
[----:B------:R-:W0:Y:S01]  /*1550*/  LDC R26, c[0x0][0x610] ;  /* 0x00018400ff1a7b82 */ /* 0x000e220000000800 */
[----:B------:R-:W-:Y:S05]  /*1560*/  @!P0 BRA `(.L_x_15) ;  /* 0x0000000000288947 */ /* 0x000fea0003800000 */
[----:B------:R-:W1:Y:S02]  /*1570*/  LDC R11, c[0x0][0x64c] ;  /* 0x00019300ff0b7b82 */ /* 0x000e640000000800 */
[----:B-1----:R-:W-:-:S05]  /*1580*/  IADD3 R11, P0, R30, R11, RZ ;  /* 0x0000000b1e0b7210 */ /* 0x002fca0007f1e0ff */
[----:B------:R-:W-:-:S04]  /*1590*/  IMAD.X R17, RZ, RZ, R7, P0 ;  /* 0x000000ffff117224 */ /* 0x000fc800000e0607 */
[----:B------:R-:W-:-:S04]  /*15a0*/  IMAD.WIDE.U32 R6, R17, R24, RZ ;  /* 0x0000001811067225 */ /* 0x000fc800078e00ff */
[----:B------:R-:W-:-:S04]  /*15b0*/  IMAD.WIDE.U32 R8, P0, R11, R25, R6 ;  /* 0x000000190b087225 */ /* 0x000fc80007800006 */
[----:B------:R-:W-:-:S04]  /*15c0*/  IMAD.WIDE.U32 R6, R11, R24, RZ ;  /* 0x000000180b067225 */ /* 0x000fc800078e00ff */
[----:B------:R-:W-:Y:S01]  /*15d0*/  IMAD.X R11, RZ, RZ, RZ, P0 ;  /* 0x000000ffff0b7224 */ /* 0x000fe200000e06ff */
[----:B------:R-:W-:Y:S01]  /*15e0*/  IADD3 RZ, P0, R7, R8, RZ ;  /* 0x0000000807ff7210 */ /* 0x000fe20007f1e0ff */
[----:B------:R-:W-:-:S04]  /*15f0*/  IMAD.MOV.U32 R10, RZ, RZ, R9 ;  /* 0x000000ffff0a7224 */ /* 0x000fc800078e0009 */
[----:B------:R-:W-:-:S08]  /*1600*/  IMAD.WIDE.U32.X R6, R17, R25, R10, P0 ;  /* 0x0000001911067225 */ /* 0x000fd000000e040a */
.L_x_15:
[----:B---3--:R-:W-:Y:S01]  /*1610*/  SHF.R.U64 R5, R6, R18, R7 ;  /* 0x0000001206057219 */ /* 0x008fe20000001207 */
[----:B--2---:R-:W-:Y:S01]  /*1620*/  VIADD R6, R21, 0xffffffff ;  /* 0xffffffff15067836 */ /* 0x004fe20000000000 */
[----:B------:R-:W-:Y:S01]  /*1630*/  SHF.L.U32 R0, R22, R23, RZ ;  /* 0x0000001716007219 */ /* 0x000fe200000006ff */
[----:B------:R-:W-:Y:S01]  /*1640*/  @P2 IMAD R14, R15, R16, R4 ;  /* 0x000000100f0e2224 */ /* 0x000fe200078e0204 */
[----:B------:R-:W-:Y:S01]  /*1650*/  LOP3.LUT R13, R28, R13, RZ, 0xc0, !PT ;  /* 0x0000000d1c0d7212 */ /* 0x000fe200078ec0ff */
[----:B------:R-:W-:-:S04]  /*1660*/  IMAD.MOV R7, RZ, RZ, -R5 ;  /* 0x000000ffff077224 */ /* 0x000fc800078e0a05 */
[----:B------:R-:W-:Y:S01]  /*1670*/  IMAD R13, R0, R5, R13 ;  /* 0x00000005000d7224 */ /* 0x000fe200078e020d */
[----:B------:R-:W-:Y:S01]  /*1680*/  LOP3.LUT R5, R19, R6, RZ, 0xc0, !PT ;  /* 0x0000000613057212 */ /* 0x000fe200078ec0ff */
[----:B----4-:R-:W-:Y:S02]  /*1690*/  IMAD R0, R7, R20, R30 ;  /* 0x0000001407007224 */ /* 0x010fe400078e021e */
[----:B------:R-:W-:Y:S02]  /*16a0*/  IMAD.MOV.U32 R6, RZ, RZ, 0x1 ;  /* 0x00000001ff067424 */ /* 0x000fe400078e00ff */
[----:B0-----:R-:W-:Y:S02]  /*16b0*/  IMAD R4, R13, R26, R14 ;  /* 0x0000001a0d047224 */ /* 0x001fe400078e020e */
[----:B------:R-:W-:Y:S01]  /*16c0*/  IMAD R5, R0, R21, R5 ;  /* 0x0000001500057224 */ /* 0x000fe200078e0205 */
[----:B------:R-:W-:-:S04]  /*16d0*/  PRMT R0, R6, 0x7610, R0 ;  /* 0x0000761006007816 */ /* 0x000fc80000000000 */
[----:B------:R-:W-:Y:S02]  /*16e0*/  SEL R6, R5, R4, !P2 ;  /* 0x0000000405067207 */ /* 0x000fe40005000000 */
[----:B------:R-:W-:-:S03]  /*16f0*/  SEL R4, R4, R5, !P2 ;  /* 0x0000000504047207 */ /* 0x000fc60005000000 */
[----:B------:R3:W-:Y:S04]  /*1700*/  STL [R1+0x90], R6 ;  /* 0x0000900601007387 */ /* 0x0007e80000100800 */
[----:B------:R3:W-:Y:S04]  /*1710*/  STL [R1+0x7c], R27 ;  /* 0x00007c1b01007387 */ /* 0x0007e80000100800 */
[----:B------:R3:W-:Y:S02]  /*1720*/  STL [R1+0x8c], R4 ;  /* 0x00008c0401007387 */ /* 0x0007e40000100800 */
.L_x_13:
[----:B------:R-:W-:Y:S05]  /*1730*/  @!P1 BRA `(.L_x_16) ;  /* 0x00000000000c9947 */ /* 0x000fea0003800000 */
[----:B------:R-:W-:Y:S01]  /*1740*/  UCGABAR_WAIT ;  /* 0x0000000000007dc7 */ /* 0x000fe20008000000 */
[----:B------:R-:W-:Y:S01]  /*1750*/  CCTL.IVALL ;  /* 0x00000000ff00798f */ /* 0x000fe20002000000 */
[----:B------:R-:W-:Y:S05]  /*1760*/  BRA `(.L_x_17) ;  /* 0x0000000000047947 */ /* 0x000fea0003800000 */
.L_x_16:
[----:B------:R-:W-:Y:S06]  /*1770*/  BAR.SYNC.DEFER_BLOCKING 0x0 ;  /* 0x0000000000007b1d */ /* 0x000fec0000010000 */
.L_x_17:
[----:B------:R-:W-:Y:S05]  /*1780*/  @!P3 BRA `(.L_x_18) ;  /* 0x000000d800d8b947 */ /* 0x000fea0003800000 */
[----:B------:R-:W-:-:S06]  /*1790*/  UISETP.GT.U32.AND UP0, UPT, UR12, 0x1, UPT ;  /* 0x000000010c00788c */ /* 0x000fcc000bf04070 */
[----:B------:R-:W-:-:S13]  /*17a0*/  PLOP3.LUT P0, PT, PT, PT, UP0, 0x80, 0x0 ;  /* 0x000000000000781c */ /* 0x000fda0003f0f008 */
[----:B------:R-:W-:Y:S05]  /*17b0*/  @P0 EXIT ;  /* 0x000000000000094d */ /* 0x000fea0003800000 */
.L_x_19:
[----:B------:R-:W-:-:S08]  /*17c0*/  NOP ;  /* 0x0000000000007918 */ /* 0x000fd00000000000 */
[----:B------:R-:W4:Y:S02]  /*17d0*/  USETMAXREG.TRY_ALLOC.CTAPOOL UP0, 0xe8 ;  /* 0x000000e8000079c8 */ /* 0x000f240008000600 */
[----:B----4-:R-:W-:-:S13]  /*17e0*/  PLOP3.LUT P0, PT, PT, PT, UP0, 0x80, 0x0 ;  /* 0x000000000000781c */ /* 0x010fda0003f0f008 */
[----:B------:R-:W-:Y:S05]  /*17f0*/  @!P0 BRA `(.L_x_19) ;  /* 0xfffffffc00f08947 */ /* 0x000fea000383ffff */
[----:B------:R-:W-:-:S13]  /*1800*/  LOP3.LUT P0, RZ, R0, 0xff, RZ, 0xc0, !PT ;  /* 0x000000ff00ff7812 */ /* 0x000fda000780c0ff */
[----:B------:R-:W-:Y:S05]  /*1810*/  @!P0 EXIT ;  /* 0x000000000000894d */ /* 0x000fea0003800000 */
[----:B------:R-:W4:Y:S01]  /*1820*/  S2UR UR6, SR_CgaCtaId ;  /* 0x00000000000679c3 */ /* 0x000f220000008800 */
[CC--:B------:R-:W-:Y:S01]  /*1830*/  LEA.HI R0, R12.reuse, R3.reuse, RZ, 0x2 ;  /* 0x000000030c007211 */ /* 0x0c0fe200078f10ff */
[----:B------:R-:W-:Y:S01]  /*1840*/  UIADD3 UR7, UR17, -0x1, URZ ;  /* 0xffffffff11077890 */ /* 0x000fe2000fffe03f */
[----:B------:R-:W-:Y:S01]  /*1850*/  LEA.HI R3, R12, R3, RZ, 0x5 ;  /* 0x000000030c037211 */ /* 0x000fe200078f28ff */
[----:B------:R-:W-:Y:S01]  /*1860*/  UMOV UR12, 0x400 ;  /* 0x00000400000c7882 */ /* 0x000fe20000000000 */
[--C-:B------:R-:W-:Y:S01]  /*1870*/  SHF.R.S32.HI R2, RZ, 0x2, R0.reuse ;  /* 0x00000002ff027819 */ /* 0x100fe20000011400 */
[----:B------:R-:W-:Y:S01]  /*1880*/  UISETP.LT.AND UP0, UPT, UR14, 0x1, UPT ;  /* 0x000000010e00788c */ /* 0x000fe2000bf01270 */
[----:B------:R-:W-:Y:S01]  /*1890*/  SHF.R.S32.HI R5, RZ, 0x1f, R0 ;  /* 0x0000001fff057819 */ /* 0x000fe20000011400 */
[----:B------:R-:W-:Y:S02]  /*18a0*/  ULOP3.LUT UR27, UR13, 0x1, URZ, 0xfc, !UPT ;  /* 0x000000010d1b7892 */ /* 0x000fe4000f8efc3f */
[----:B------:R-:W-:Y:S01]  /*18b0*/  USEL UR16, UR14, 0x1, UP0 ;  /* 0x000000010e107887 */ /* 0x000fe20008000000 */
[----:B------:R-:W-:Y:S01]  /*18c0*/  LEA.HI R5, R5, R2, RZ, 0x3 ;  /* 0x0000000205057211 */ /* 0x000fe200078f18ff */
[----:B------:R-:W-:-:S02]  /*18d0*/  UISETP.NE.AND UP0, UPT, UR7, URZ, UPT ;  /* 0x0000003f0700728c */ /* 0x000fc4000bf05270 */
[----:B------:R-:W-:Y:S01]  /*18e0*/  USHF.L.U32 UR28, UR14, 0x1, URZ ;  /* 0x000000010e1c7899 */ /* 0x000fe2000800063f */
[----:B------:R-:W-:Y:S01]  /*18f0*/  LOP3.LUT R5, R5, 0xfffffff8, RZ, 0xc0, !PT ;  /* 0xfffffff805057812 */ /* 0x000fe200078ec0ff */
[----:B------:R-:W-:Y:S02]  /*1900*/  UIADD3 UR16, -UR16, UR14, URZ ;  /* 0x0000000e10107290 */ /* 0x000fe4000fffe13f */
[----:B------:R-:W-:Y:S02]  /*1910*/  USEL UR30, URZ, 0x1, UP0 ;  /* 0x000000013f1e7887 */ /* 0x000fe40008000000 */
[----:B------:R-:W-:Y:S01]  /*1920*/  IMAD.IADD R2, R2, 0x1, -R5 ;  /* 0x0000000102027824 */ /* 0x000fe200078e0a05 */
[----:B------:R-:W-:Y:S01]  /*1930*/  SHF.R.S32.HI R5, RZ, 0x5, R3 ;  /* 0x00000005ff057819 */ /* 0x000fe20000011403 */
[----:B----4-:R-:W-:-:S03]  /*1940*/  ULEA UR12, UR6, UR12, 0x18 ;  /* 0x0000000c060c7291 */ /* 0x010fc6000f8ec03f */
[--C-:B------:R-:W-:Y:S01]  /*1950*/  SHF.R.S32.HI R3, RZ, 0x1f, R2.reuse ;  /* 0x0000001fff037819 */ /* 0x100fe20000011402 */
[----:B------:R-:W-:Y:S01]  /*1960*/  USHF.L.U32 UR6, UR7, 0x3, URZ ;  /* 0x0000000307067899 */ /* 0x000fe2000800063f */
[C-C-:B------:R-:W-:Y:S01]  /*1970*/  IMAD R0, R5.reuse, -0x10, -R2.reuse ;  /* 0xfffffff005007824 */ /* 0x140fe200078e0a02 */
[----:B------:R-:W-:Y:S02]  /*1980*/  UIADD3 UR29, UR12, 0x170, URZ ;  /* 0x000001700c1d7890 */ /* 0x000fe4000fffe03f */
[----:B------:R-:W-:Y:S01]  /*1990*/  ULOP3.LUT UR6, UR6, 0x8, URZ, 0xc0, !UPT ;  /* 0x0000000806067892 */ /* 0x000fe2000f8ec03f */
[----:B------:R-:W-:Y:S01]  /*19a0*/  IMAD.WIDE R2, R5, 0x10, R2 ;  /* 0x0000001005027825 */ /* 0x000fe200078e0202 */
[----:B------:R-:W-:Y:S02]  /*19b0*/  ULEA UR17, UR17, UR29, 0x3 ;  /* 0x0000001d11117291 */ /* 0x000fe4000f8e183f */
[----:B------:R-:W-:Y:S02]  /*19c0*/  ULOP3.LUT UR31, UR6, 0x8, URZ, 0x3c, !UPT ;  /* 0x00000008061f7892 */ /* 0x000fe4000f8e3c3f */
[----:B------:R-:W-:-:S03]  /*19d0*/  ULOP3.LUT UR18, UR6, 0x18, URZ, 0x3c, !UPT ;  /* 0x0000001806127892 */ /* 0x000fc6000f8e3c3f */
[----:B------:R-:W-:Y:S02]  /*19e0*/  ULDC UR6, c[0x0][0x284] ;  /* 0x0000a10000067ab9 */ /* 0x000fe40000000800 */
[----:B------:R-:W-:-:S05]  /*19f0*/  VIADD R0, R0, UR6 ;  /* 0x0000000600007c36 */ /* 0x000fca0008000000 */
[----:B------:R4:W-:Y:S04]  /*1a00*/  STL [R1+0x94], R0 ;  /* 0x0000940001007387 */ /* 0x0009e80000100800 */
[----:B------:R4:W-:Y:S02]  /*1a10*/  STL.64 [R1+0x98], R2 ;  /* 0x0000980201007387 */ /* 0x0009e40000100a00 */
.L_x_302:
[----:B----4-:R-:W-:Y:S01]  /*1a20*/  IMAD.U32 R0, RZ, RZ, UR30 ;  /* 0x0000001eff007e24 */ /* 0x010fe2000f8e00ff */
[----:B0-2---:R-:W4:Y:S01]  /*1a30*/  LDC R2, c[0x0][0x28c] ;  /* 0x0000a300ff027b82 */ /* 0x005f220000000800 */
[----:B------:R-:W-:Y:S01]  /*1a40*/  UMOV UR6, URZ ;  /* 0x0000003f00067c82 */ /* 0x000fe20008000000 */
[----:B------:R-:W-:Y:S02]  /*1a50*/  UMOV UR19, UR5 ;  /* 0x0000000500137c82 */ /* 0x000fe40008000000 */
[----:B------:R-:W-:-:S04]  /*1a60*/  SHF.L.U32 R0, R0, 0x1f, RZ ;  /* 0x0000001f00007819 */ /* 0x000fc800000006ff */
[----:B------:R-:W5:Y:S01]  /*1a70*/  SYNCS.PHASECHK.TRANS64.TRYWAIT P0, [UR17+-0x8], R0 ;  /* 0xfffff800ff0075a7 */ /* 0x000f620008000151 */
[----:B----4-:R-:W-:Y:S01]  /*1a80*/  ISETP.GE.AND P1, PT, R2, 0x1, PT ;  /* 0x000000010200780c */ /* 0x010fe20003f26270 */
[----:B-----5:R-:W-:-:S12]  /*1a90*/  @!P0 BRA `(.L_x_20) ;  /* 0x000000f400148947 */ /* 0x020fd80003800000 */
.L_x_342:
[----:B------:R0:W-:Y:S01]  /*1aa0*/  STL [R1+0x74], RZ ;  /* 0x000074ff01007387 */ /* 0x0001e20000100800 */
[----:B------:R-:W-:Y:S01]  /*1ab0*/  UMOV UR7, URZ ;  /* 0x0000003f00077c82 */ /* 0x000fe20008000000 */
[----:B------:R-:W-:Y:S01]  /*1ac0*/  UMOV UR8, URZ ;  /* 0x0000003f00087c82 */ /* 0x000fe20008000000 */
[----:B----4-:R-:W-:Y:S01]  /*1ad0*/  IMAD.MOV.U32 R0, RZ, RZ, RZ ;  /* 0x000000ffff007224 */ /* 0x010fe200078e00ff */
[----:B------:R4:W-:Y:S01]  /*1ae0*/  STL [R1+0x70], RZ ;  /* 0x000070ff01007387 */ /* 0x0009e20000100800 */
[----:B------:R-:W-:Y:S02]  /*1af0*/  CS2R R2, SRZ ;  /* 0x0000000000027805 */ /* 0x000fe4000001ff00 */
[----:B---3--:R-:W-:Y:S02]  /*1b00*/  CS2R R4, SRZ ;  /* 0x0000000000047805 */ /* 0x008fe4000001ff00 */
[----:B--2---:R-:W-:Y:S01]  /*1b10*/  CS2R R6, SRZ ;  /* 0x0000000000067805 */ /* 0x004fe2000001ff00 */
[----:B------:R4:W-:Y:S01]  /*1b20*/  STL [R1+0x6c], RZ ;  /* 0x00006cff01007387 */ /* 0x0009e20000100800 */
[----:B------:R-:W-:-:S02]  /*1b30*/  CS2R R8, SRZ ;  /* 0x0000000000087805 */ /* 0x000fc4000001ff00 */
[----:B0-----:R-:W-:Y:S02]  /*1b40*/  CS2R R10, SRZ ;  /* 0x00000000000a7805 */ /* 0x001fe4000001ff00 */
[----:B------:R-:W-:Y:S01]  /*1b50*/  CS2R R12, SRZ ;  /* 0x00000000000c7805 */ /* 0x000fe2000001ff00 */
[----:B------:R4:W-:Y:S01]  /*1b60*/  STL [R1+0x68], RZ ;  /* 0x000068ff01007387 */ /* 0x0009e20000100800 */
[----:B------:R-:W-:Y:S02]  /*1b70*/  CS2R R14, SRZ ;  /* 0x00000000000e7805 */ /* 0x000fe4000001ff00 */
[----:B-1----:R-:W-:Y:S02]  /*1b80*/  CS2R R16, SRZ ;  /* 0x0000000000107805 */ /* 0x002fe4000001ff00 */
[----:B------:R-:W-:Y:S01]  /*1b90*/  CS2R R18, SRZ ;  /* 0x0000000000127805 */ /* 0x000fe2000001ff00 */
[----:B------:R4:W-:Y:S01]  /*1ba0*/  STL [R1+0x64], RZ ;  /* 0x000064ff01007387 */ /* 0x0009e20000100800 */
[----:B------:R-:W-:-:S02]  /*1bb0*/  CS2R R20, SRZ ;  /* 0x0000000000147805 */ /* 0x000fc4000001ff00 */
[----:B------:R-:W-:Y:S02]  /*1bc0*/  CS2R R22, SRZ ;  /* 0x0000000000167805 */ /* 0x000fe4000001ff00 */
[----:B------:R-:W-:Y:S01]  /*1bd0*/  CS2R R152, SRZ ;  /* 0x0000000000987805 */ /* 0x000fe2000001ff00 */
[----:B------:R4:W-:Y:S01]  /*1be0*/  STL [R1+0x60], RZ ;  /* 0x000060ff01007387 */ /* 0x0009e20000100800 */
[----:B------:R-:W-:Y:S02]  /*1bf0*/  CS2R R154, SRZ ;  /* 0x00000000009a7805 */ /* 0x000fe4000001ff00 */
[----:B------:R-:W-:Y:S02]  /*1c00*/  CS2R R156, SRZ ;  /* 0x00000000009c7805 */ /* 0x000fe4000001ff00 */
        /* <DEDUP_REMOVED lines=46> */
[----:B------:R-:W-:Y:S01]  /*1ef0*/  IMAD.MOV.U32 R226, RZ, RZ, RZ ;  /* 0x000000ffffe27224 */ /* 0x000fe200078e00ff */
[----:B------:R-:W-:Y:S01]  /*1f00*/  CS2R R24, SRZ ;  /* 0x0000000000187805 */ /* 0x000fe2000001ff00 */
[----:B------:R-:W-:Y:S01]  /*1f10*/  IMAD.U32 R227, RZ, RZ, UR4 ;  /* 0x00000004ffe37e24 */ /* 0x000fe2000f8e00ff */
[----:B------:R4:W-:Y:S01]  /*1f20*/  STL [R1+0x2c], RZ ;  /* 0x00002cff01007387 */ /* 0x0009e20000100800 */
[----:B------:R-:W-:Y:S02]  /*1f30*/  CS2R R26, SRZ ;  /* 0x00000000001a7805 */ /* 0x000fe4000001ff00 */
[----:B------:R-:W-:-:S02]  /*1f40*/  CS2R R28, SRZ ;  /* 0x00000000001c7805 */ /* 0x000fc4000001ff00 */
[----:B------:R-:W-:Y:S01]  /*1f50*/  CS2R R30, SRZ ;  /* 0x00000000001e7805 */ /* 0x000fe2000001ff00 */
[----:B------:R4:W-:Y:S01]  /*1f60*/  STL [R1+0x28], RZ ;  /* 0x000028ff01007387 */ /* 0x0009e20000100800 */
[----:B------:R-:W-:Y:S02]  /*1f70*/  CS2R R32, SRZ ;  /* 0x0000000000207805 */ /* 0x000fe4000001ff00 */
[----:B------:R-:W-:Y:S02]  /*1f80*/  CS2R R34, SRZ ;  /* 0x0000000000227805 */ /* 0x000fe4000001ff00 */
[----:B------:R-:W-:Y:S01]  /*1f90*/  CS2R R36, SRZ ;  /* 0x0000000000247805 */ /* 0x000fe2000001ff00 */
        /* <DEDUP_REMOVED lines=36> */
[----:B------:R4:W-:Y:S01]  /*21e0*/  STL [R1], RZ ;  /* 0x000000ff01007387 */ /* 0x0009e20000100800 */
[----:B------:R-:W-:Y:S02]  /*21f0*/  CS2R R92, SRZ ;  /* 0x00000000005c7805 */ /* 0x000fe4000001ff00 */
[----:B------:R-:W-:Y:S02]  /*2200*/  CS2R R94, SRZ ;  /* 0x00000000005e7805 */ /* 0x000fe4000001ff00 */
[----:B------:R-:W-:Y:S02]  /*2210*/  CS2R R96, SRZ ;  /* 0x0000000000607805 */ /* 0x000fe4000001ff00 */
[----:B------:R-:W-:Y:S02]  /*2220*/  CS2R R98, SRZ ;  /* 0x0000000000627805 */ /* 0x000fe4000001ff00 */
[----:B------:R-:W-:-:S02]  /*2230*/  CS2R R100, SRZ ;  /* 0x0000000000647805 */ /* 0x000fc4000001ff00 */
[----:B------:R-:W-:Y:S02]  /*2240*/  CS2R R102, SRZ ;  /* 0x0000000000667805 */ /* 0x000fe4000001ff00 */
        /* <DEDUP_REMOVED lines=23> */
[----:B------:R-:W-:Y:S01]  /*23c0*/  CS2R R150, SRZ ;  /* 0x0000000000967805 */ /* 0x000fe2000001ff00 */
[----:B----4-:R-:W-:Y:S06]  /*23d0*/  @!P1 BRA `(.L_x_21) ;  /* 0x0000001000609947 */ /* 0x010fec0003800000 */
[----:B------:R-:W-:-:S06]  /*23e0*/  UISETP.NE.AND UP0, UPT, UR27, 0x3, UPT ;  /* 0x000000031b00788c */ /* 0x000fcc000bf05270 */
[----:B------:R-:W-:-:S13]  /*23f0*/  PLOP3.LUT P1, PT, PT, PT, UP0, 0x80, 0x0 ;  /* 0x000000000000781c */ /* 0x000fda0003f2f008 */
[----:B------:R-:W-:Y:S05]  /*2400*/  @!P1 BRA `(.L_x_22) ;  /* 0x0000000000049947 */ /* 0x000fea0003800000 */
[----:B------:R-:W-:Y:S01]  /*2410*/  BPT.TRAP 0x1 ;  /* 0x000000040000795c */ /* 0x000fe20000300000 */
.L_x_22:
[----:B------:R-:W-:Y:S01]  /*2420*/  ULEA UR6, UR5, UR12, 0x3 ;  /* 0x0000000c05067291 */ /* 0x000fe2000f8e183f */
[----:B------:R-:W-:-:S05]  /*2430*/  IMAD.U32 R0, RZ, RZ, UR4 ;  /* 0x00000004ff007e24 */ /* 0x000fca000f8e00ff */
[----:B------:R-:W-:-:S04]  /*2440*/  SHF.L.U32 R0, R0, 0x1f, RZ ;  /* 0x0000001f00007819 */ /* 0x000fc800000006ff */
[----:B------:R0:W1:Y:S01]  /*2450*/  SYNCS.PHASECHK.TRANS64.TRYWAIT P0, [UR6], R0 ;  /* 0x00000000ff0075a7 */ /* 0x0000620008000146 */
[----:B------:R-:W-:Y:S05]  /*2460*/  @!P1 BRA `(.L_x_23) ;  /* 0x0000000000049947 */ /* 0x000fea0003800000 */
[----:B------:R-:W-:Y:S01]  /*2470*/  BPT.TRAP 0x1 ;  /* 0x000000040000795c */ /* 0x000fe20000300000 */
.L_x_23:
[----:B-1----:R-:W-:Y:S05]  /*2480*/  @P0 BRA `(.L_x_24) ;  /* 0x0000000000080947 */ /* 0x002fea0003800000 */
[----:B------:R-:W1:Y:S02]  /*2490*/  SYNCS.PHASECHK.TRANS64.TRYWAIT P0, [UR6], R0 ;  /* 0x00000000ff0075a7 */ /* 0x000e640008000146 */
[----:B-1----:R-:W-:Y:S05]  /*24a0*/  @!P0 BRA `(.L_x_25) ;  /* 0x000000e800a88947 */ /* 0x002fea0003800000 */
.L_x_24:
[----:B------:R2:W-:Y:S01]  /*24b0*/  STL [R1+0x74], RZ ;  /* 0x000074ff01007387 */ /* 0x0005e20000100800 */
[----:B------:R-:W-:Y:S01]  /*24c0*/  UIADD3 UR7, UR12, 0xb280, URZ ;  /* 0x0000b2800c077890 */ /* 0x000fe2000fffe03f */
[----:B------:R-:W-:Y:S01]  /*24d0*/  WARPGROUP.ARRIVE ;  /* 0x00000000000079c5 */ /* 0x000fe20000000000 */
[----:B------:R-:W-:Y:S01]  /*24e0*/  UIADD3 UR6, UR12, 0x280, URZ ;  /* 0x000002800c067890 */ /* 0x000fe2000fffe03f */
[----:B------:R2:W-:Y:S01]  /*24f0*/  STL [R1+0x70], RZ ;  /* 0x000070ff01007387 */ /* 0x0005e20000100800 */
[----:B------:R-:W-:Y:S01]  /*2500*/  USHF.R.U32.HI UR7, URZ, 0x4, UR7 ;  /* 0x000000043f077899 */ /* 0x000fe20008011607 */
[----:B01----:R-:W-:Y:S01]  /*2510*/  IMAD.MOV.U32 R0, RZ, RZ, RZ ;  /* 0x000000ffff007224 */ /* 0x003fe200078e00ff */
[----:B------:R-:W-:Y:S01]  /*2520*/  USHF.R.U32.HI UR6, URZ, 0x4, UR6 ;  /* 0x000000043f067899 */ /* 0x000fe20008011606 */
[----:B------:R2:W-:Y:S01]  /*2530*/  STL [R1+0x6c], RZ ;  /* 0x00006cff01007387 */ /* 0x0005e20000100800 */
[----:B------:R-:W-:Y:S01]  /*2540*/  ULOP3.LUT UR7, UR7, 0x3fff, URZ, 0xc0, !UPT ;  /* 0x00003fff07077892 */ /* 0x000fe2000f8ec03f */
[----:B------:R-:W-:Y:S01]  /*2550*/  CS2R R2, SRZ ;  /* 0x0000000000027805 */ /* 0x000fe2000001ff00 */
[----:B------:R-:W-:Y:S01]  /*2560*/  ULOP3.LUT UR6, UR6, 0x3fff, URZ, 0xc0, !UPT ;  /* 0x00003fff06067892 */ /* 0x000fe2000f8ec03f */
[----:B------:R2:W-:Y:S01]  /*2570*/  STL [R1+0x68], RZ ;  /* 0x000068ff01007387 */ /* 0x0005e20000100800 */
[----:B------:R-:W-:Y:S01]  /*2580*/  ULOP3.LUT UR7, UR7, 0x10000, URZ, 0xfc, !UPT ;  /* 0x0001000007077892 */ /* 0x000fe2000f8efc3f */
[----:B------:R-:W-:Y:S01]  /*2590*/  CS2R R4, SRZ ;  /* 0x0000000000047805 */ /* 0x000fe2000001ff00 */
[----:B------:R-:W-:Y:S01]  /*25a0*/  ULOP3.LUT UR6, UR6, 0x10000, URZ, 0xfc, !UPT ;  /* 0x0001000006067892 */ /* 0x000fe2000f8efc3f */
[----:B------:R2:W-:Y:S01]  /*25b0*/  STL [R1+0x64], RZ ;  /* 0x000064ff01007387 */ /* 0x0005e20000100800 */
[----:B------:R-:W-:Y:S01]  /*25c0*/  ULEA UR10, UR5, UR7, 0x9 ;  /* 0x00000007050a7291 */ /* 0x000fe2000f8e483f */
[----:B------:R-:W-:Y:S01]  /*25d0*/  CS2R R6, SRZ ;  /* 0x0000000000067805 */ /* 0x000fe2000001ff00 */
[----:B------:R-:W-:Y:S01]  /*25e0*/  ULEA UR8, UR5, UR6, 0x7 ;  /* 0x0000000605087291 */ /* 0x000fe2000f8e383f */
[----:B------:R2:W-:Y:S01]  /*25f0*/  STL [R1+0x60], RZ ;  /* 0x000060ff01007387 */ /* 0x0005e20000100800 */
[----:B------:R-:W-:Y:S01]  /*2600*/  ULDC UR7, c[0x0][0x50c] ;  /* 0x0001430000077ab9 */ /* 0x000fe20000000800 */
[----:B------:R-:W-:Y:S01]  /*2610*/  UMOV UR9, 0xc0000010 ;  /* 0xc000001000097882 */ /* 0x000fe20000000000 */
[----:B------:R-:W-:Y:S01]  /*2620*/  UISETP.NE.AND UP0, UPT, UR7, 0x1, UPT ;  /* 0x000000010700788c */ /* 0x000fe2000bf05270 */
[----:B------:R2:W-:Y:S01]  /*2630*/  STL [R1+0x5c], RZ ;  /* 0x00005cff01007387 */ /* 0x0005e20000100800 */
[----:B------:R-:W-:Y:S01]  /*2640*/  UMOV UR11, 0xc0000010 ;  /* 0xc0000010000b7882 */ /* 0x000fe20000000000 */
[----:B------:R-:W-:Y:S01]  /*2650*/  UMOV UR6, 0x1 ;  /* 0x0000000100067882 */ /* 0x000fe20000000000 */
[----:B------:R-:W-:Y:S01]  /*2660*/  USEL UR7, URZ, 0x1, UP0 ;  /* 0x000000013f077887 */ /* 0x000fe20008000000 */
[----:B------:R2:W-:Y:S01]  /*2670*/  STL [R1+0x58], RZ ;  /* 0x000058ff01007387 */ /* 0x0005e20000100800 */
[----:B------:R-:W-:Y:S01]  /*2680*/  QGMMA.64x256x32.F32.E4M3.E4M3 R24, gdesc[UR8], RZ, !UPT, gsb0 ;  /* 0x03e00000081879f3 */ /* 0x000fe2000c0008ff */
[----:B------:R-:W-:-:S02]  /*2690*/  CS2R R8, SRZ ;  /* 0x0000000000087805 */ /* 0x000fc4000001ff00 */
[----:B------:R-:W-:Y:S01]  /*26a0*/  CS2R R10, SRZ ;  /* 0x00000000000a7805 */ /* 0x000fe2000001ff00 */
[----:B------:R2:W-:Y:S01]  /*26b0*/  STL [R1+0x54], RZ ;  /* 0x000054ff01007387 */ /* 0x0005e20000100800 */
[----:B------:R-:W-:Y:S02]  /*26c0*/  ISETP.NE.AND P0, PT, RZ, UR7, PT ;  /* 0x00000007ff007c0c */ /* 0x000fe4000bf05270 */
        /* <DEDUP_REMOVED lines=56> */
[----:B------:R-:W-:Y:S01]  /*2a50*/  CS2R R224, SRZ ;  /* 0x0000000000e07805 */ /* 0x000fe2000001ff00 */
[----:B------:R-:W-:Y:S01]  /*2a60*/  IMAD.MOV.U32 R226, RZ, RZ, RZ ;  /* 0x000000ffffe27224 */ /* 0x000fe200078e00ff */
[----:B------:R2:W-:Y:S04]  /*2a70*/  STL [R1+0x18], RZ ;  /* 0x000018ff01007387 */ /* 0x0005e80000100800 */
[----:B------:R2:W-:Y:S04]  /*2a80*/  STL [R1+0x14], RZ ;  /* 0x000014ff01007387 */ /* 0x0005e80000100800 */
[----:B------:R2:W-:Y:S04]  /*2a90*/  STL [R1+0x10], RZ ;  /* 0x000010ff01007387 */ /* 0x0005e80000100800 */
[----:B------:R2:W-:Y:S04]  /*2aa0*/  STL [R1+0xc], RZ ;  /* 0x00000cff01007387 */ /* 0x0005e80000100800 */
[----:B------:R2:W-:Y:S04]  /*2ab0*/  STL [R1+0x8], RZ ;  /* 0x000008ff01007387 */ /* 0x0005e80000100800 */
[----:B------:R2:W-:Y:S04]  /*2ac0*/  STL [R1+0x4], RZ ;  /* 0x000004ff01007387 */ /* 0x0005e80000100800 */
[----:B------:R2:W-:Y:S01]  /*2ad0*/  STL [R1], RZ ;  /* 0x000000ff01007387 */ /* 0x0005e20000100800 */
[----:B------:R-:W-:Y:S05]  /*2ae0*/  @!P0 BRA `(.L_x_26) ;  /* 0x0000000800808947 */ /* 0x000fea0003800000 */
[----:B------:R-:W-:Y:S02]  /*2af0*/  WARPGROUP.DEPBAR.LE gsb0, 0x0 ;  /* 0x00008000000079c5 */ /* 0x000fe40000010000 */
[----:B------:R-:W-:-:S01]  /*2b00*/  FADD R227, RZ, R122 ;  /* 0x0000007affe37221 */ /* 0x000fc20000000000 */
[----:B------:R-:W-:Y:S01]  /*2b10*/  FADD R226, RZ, R24 ;  /* 0x00000018ffe27221 */ /* 0x000fe20000000000 */
[----:B------:R-:W-:-:S01]  /*2b20*/  FADD R225, RZ, R25 ;  /* 0x00000019ffe17221 */ /* 0x000fc20000000000 */
[----:B------:R-:W-:Y:S01]  /*2b30*/  FADD R224, RZ, R26 ;  /* 0x0000001affe07221 */ /* 0x000fe20000000000 */
[----:B------:R-:W-:-:S01]  /*2b40*/  FADD R223, RZ, R27 ;  /* 0x0000001bffdf7221 */ /* 0x000fc20000000000 */
[----:B------:R0:W-:Y:S01]  /*2b50*/  STL [R1], R227 ;  /* 0x000000e301007387 */ /* 0x0001e20000100800 */
[----:B------:R-:W-:-:S01]  /*2b60*/  FADD R222, RZ, R28 ;  /* 0x0000001cffde7221 */ /* 0x000fc20000000000 */
[----:B------:R-:W-:Y:S01]  /*2b70*/  FADD R221, RZ, R29 ;  /* 0x0000001dffdd7221 */ /* 0x000fe20000000000 */
[----:B------:R-:W-:-:S01]  /*2b80*/  FADD R220, RZ, R30 ;  /* 0x0000001effdc7221 */ /* 0x000fc20000000000 */
[----:B------:R-:W-:Y:S01]  /*2b90*/  FADD R219, RZ, R31 ;  /* 0x0000001fffdb7221 */ /* 0x000fe20000000000 */
[----:B------:R-:W-:-:S01]  /*2ba0*/  FADD R218, RZ, R32 ;  /* 0x00000020ffda7221 */ /* 0x000fc20000000000 */
[----:B------:R-:W-:Y:S01]  /*2bb0*/  FADD R217, RZ, R33 ;  /* 0x00000021ffd97221 */ /* 0x000fe20000000000 */
[----:B------:R-:W-:-:S01]  /*2bc0*/  FADD R216, RZ, R34 ;  /* 0x00000022ffd87221 */ /* 0x000fc20000000000 */
[----:B------:R-:W-:Y:S01]  /*2bd0*/  FADD R215, RZ, R35 ;  /* 0x00000023ffd77221 */ /* 0x000fe20000000000 */
[----:B------:R-:W-:-:S01]  /*2be0*/  FADD R214, RZ, R36 ;  /* 0x00000024ffd67221 */ /* 0x000fc20000000000 */
[----:B0-----:R-:W-:Y:S01]  /*2bf0*/  FADD R227, RZ, R123 ;  /* 0x0000007bffe37221 */ /* 0x001fe20000000000 */
[----:B------:R-:W-:-:S01]  /*2c00*/  FADD R213, RZ, R37 ;  /* 0x00000025ffd57221 */ /* 0x000fc20000000000 */
[----:B------:R-:W-:Y:S01]  /*2c10*/  FADD R212, RZ, R38 ;  /* 0x00000026ffd47221 */ /* 0x000fe20000000000 */
[----:B------:R-:W-:-:S01]  /*2c20*/  FADD R211, RZ, R39 ;  /* 0x00000027ffd37221 */ /* 0x000fc20000000000 */
[----:B------:R-:W-:Y:S01]  /*2c30*/  FADD R210, RZ, R40 ;  /* 0x00000028ffd27221 */ /* 0x000fe20000000000 */
[----:B------:R0:W-:Y:S01]  /*2c40*/  STL [R1+0x4], R227 ;  /* 0x000004e301007387 */ /* 0x0001e20000100800 */
        /* <DEDUP_REMOVED lines=93> */
[----:B------:R-:W-:Y:S01]  /*3220*/  UMOV UR6, URZ ;  /* 0x0000003f00067c82 */ /* 0x000fe20008000000 */
[----:B0-----:R-:W-:-:S05]  /*3230*/  FADD R227, RZ, R130 ;  /* 0x00000082ffe37221 */ /* 0x001fca0000000000 */
[----:B------:R0:W-:Y:S02]  /*3240*/  STL [R1+0x20], R227 ;  /* 0x000020e301007387 */ /* 0x0001e40000100800 */
        /* <DEDUP_REMOVED lines=42> */
.L_x_26:
[----:B------:R-:W-:-:S04]  /*34f0*/  UIADD3 UR19, UR5, 0x1, URZ ;  /* 0x0000000105137890 */ /* 0x000fc8000fffe03f */
[----:B------:R-:W-:-:S04]  /*3500*/  UISETP.NE.AND UP0, UPT, UR19, 0x16, UPT ;  /* 0x000000161300788c */ /* 0x000fc8000bf05270 */
[----:B------:R-:W-:Y:S02]  /*3510*/  USEL UR8, URZ, 0x1, UP0 ;  /* 0x000000013f087887 */ /* 0x000fe40008000000 */
[----:B------:R-:W-:Y:S02]  /*3520*/  USEL UR19, UR19, URZ, UP0 ;  /* 0x0000003f13137287 */ /* 0x000fe40008000000 */
[----:B------:R-:W-:-:S06]  /*3530*/  ULOP3.LUT UR8, UR4, UR8, URZ, 0x3c, !UPT ;  /* 0x0000000804087292 */ /* 0x000fcc000f8e3c3f */
[----:B0-----:R-:W-:Y:S01]  /*3540*/  IMAD.U32 R227, RZ, RZ, UR8 ;  /* 0x00000008ffe37e24 */ /* 0x001fe2000f8e00ff */
[----:B------:R-:W-:-:S06]  /*3550*/  UMOV UR8, 0x1 ;  /* 0x0000000100087882 */ /* 0x000fcc0000000000 */
.L_x_21:
[----:B------:R-:W-:-:S06]  /*3560*/  UISETP.GE.AND UP0, UPT, UR16, 0x1, UPT ;  /* 0x000000011000788c */ /* 0x000fcc000bf06270 */
[----:B------:R-:W-:-:S13]  /*3570*/  PLOP3.LUT P0, PT, PT, PT, UP0, 0x80, 0x0 ;  /* 0x000000000000781c */ /* 0x000fda0003f0f008 */
[----:B------:R-:W-:Y:S05]  /*3580*/  @!P0 BRA `(.L_x_27) ;  /* 0x0000001000908947 */ /* 0x000fea0003800000 */
[----:B------:R-:W-:Y:S01]  /*3590*/  IMAD.U32 R228, RZ, RZ, UR16 ;  /* 0x00000010ffe47e24 */ /* 0x000fe2000f8e00ff */
[----:B------:R-:W-:Y:S01]  /*35a0*/  UMOV UR24, UR5 ;  /* 0x0000000500187c82 */ /* 0x000fe20008000000 */
[----:B------:R-:W-:-:S05]  /*35b0*/  ULDC UR32, c[0x0][0x50c] ;  /* 0x0001430000207ab9 */ /* 0x000fca0000000800 */
.L_x_35:
[----:B------:R-:W-:-:S06]  /*35c0*/  UISETP.NE.AND UP0, UPT, UR27, 0x3, UPT ;  /* 0x000000031b00788c */ /* 0x000fcc000bf05270 */
[----:B------:R-:W-:-:S13]  /*35d0*/  PLOP3.LUT P1, PT, PT, PT, UP0, 0x80, 0x0 ;  /* 0x000000000000781c */ /* 0x000fda0003f2f008 */
[----:B-1---5:R-:W-:Y:S05]  /*35e0*/  @!P1 BRA `(.L_x_28) ;  /* 0x0000000000049947 */ /* 0x022fea0003800000 */
[----:B------:R-:W-:Y:S01]  /*35f0*/  BPT.TRAP 0x1 ;  /* 0x000000040000795c */ /* 0x000fe20000300000 */
.L_x_28:
[----:B------:R-:W-:Y:S01]  /*3600*/  ULEA UR9, UR19, UR12, 0x3 ;  /* 0x0000000c13097291 */ /* 0x000fe2000f8e183f */
[----:B------:R-:W-:-:S08]  /*3610*/  SHF.L.U32 R229, R227, 0x1f, RZ ;  /* 0x0000001fe3e57819 */ /* 0x000fd000000006ff */
[----:B------:R0:W1:Y:S01]  /*3620*/  SYNCS.PHASECHK.TRANS64.TRYWAIT P0, [UR9], R229 ;  /* 0x000000e5ff0075a7 */ /* 0x0000620008000149 */
[----:B------:R-:W-:Y:S05]  /*3630*/  @!P1 BRA `(.L_x_29) ;  /* 0x0000000000049947 */ /* 0x000fea0003800000 */
[----:B------:R-:W-:Y:S01]  /*3640*/  BPT.TRAP 0x1 ;  /* 0x000000040000795c */ /* 0x000fe20000300000 */
.L_x_29:
[----:B-1----:R-:W-:Y:S05]  /*3650*/  @P0 BRA `(.L_x_30) ;  /* 0x0000000000080947 */ /* 0x002fea0003800000 */
[----:B------:R-:W1:Y:S02]  /*3660*/  SYNCS.PHASECHK.TRANS64.TRYWAIT P0, [UR9], R229 ;  /* 0x000000e5ff0075a7 */ /* 0x000e640008000149 */
[----:B-1----:R-:W-:Y:S05]  /*3670*/  @!P0 BRA `(.L_x_31) ;  /* 0x000000d8004c8947 */ /* 0x002fea0003800000 */
.L_x_30:
[----:B------:R-:W-:Y:S01]  /*3680*/  UIADD3 UR9, UR12, 0x280, URZ ;  /* 0x000002800c097890 */ /* 0x000fe2000fffe03f */
[----:B------:R-:W-:Y:S01]  /*3690*/  WARPGROUP.ARRIVE ;  /* 0x00000000000079c5 */ /* 0x000fe20000000000 */
[----:B------:R-:W-:Y:S02]  /*36a0*/  UIADD3 UR10, UR12, 0xb280, URZ ;  /* 0x0000b2800c0a7890 */ /* 0x000fe4000fffe03f */
[----:B------:R-:W-:Y:S02]  /*36b0*/  UISETP.NE.AND UP0, UPT, UR7, URZ, UPT ;  /* 0x0000003f0700728c */ /* 0x000fe4000bf05270 */
[----:B------:R-:W-:Y:S02]  /*36c0*/  USHF.R.U32.HI UR9, URZ, 0x4, UR9 ;  /* 0x000000043f097899 */ /* 0x000fe40008011609 */
[----:B------:R-:W-:Y:S02]  /*36d0*/  USHF.R.U32.HI UR10, URZ, 0x4, UR10 ;  /* 0x000000043f0a7899 */ /* 0x000fe4000801160a */
[----:B------:R-:W-:-:S02]  /*36e0*/  USEL UR8, UR8, URZ, !UP0 ;  /* 0x0000003f08087287 */ /* 0x000fc4000c000000 */
[----:B------:R-:W-:Y:S02]  /*36f0*/  ULOP3.LUT UR9, UR9, 0x3fff, URZ, 0xc0, !UPT ;  /* 0x00003fff09097892 */ /* 0x000fe4000f8ec03f */
[----:B------:R-:W-:Y:S02]  /*3700*/  ULOP3.LUT UR10, UR10, 0x3fff, URZ, 0xc0, !UPT ;  /* 0x00003fff0a0a7892 */ /* 0x000fe4000f8ec03f */
[----:B------:R-:W-:Y:S02]  /*3710*/  UISETP.NE.U32.AND UP0, UPT, UR8, URZ, UPT ;  /* 0x0000003f0800728c */ /* 0x000fe4000bf05070 */
[----:B------:R-:W-:Y:S02]  /*3720*/  ULOP3.LUT UR8, UR9, 0x10000, URZ, 0xfc, !UPT ;  /* 0x0001000009087892 */ /* 0x000fe4000f8efc3f */
[----:B------:R-:W-:Y:S02]  /*3730*/  ULOP3.LUT UR10, UR10, 0x10000, URZ, 0xfc, !UPT ;  /* 0x000100000a0a7892 */ /* 0x000fe4000f8efc3f */
[----:B------:R-:W-:-:S02]  /*3740*/  ULEA UR8, UR19, UR8, 0x7 ;  /* 0x0000000813087291 */ /* 0x000fc4000f8e383f */
[----:B------:R-:W-:Y:S01]  /*3750*/  ULEA UR10, UR19, UR10, 0x9 ;  /* 0x0000000a130a7291 */ /* 0x000fe2000f8e483f */
[----:B------:R-:W-:Y:S01]  /*3760*/  UMOV UR9, 0xc0000010 ;  /* 0xc000001000097882 */ /* 0x000fe20000000000 */
[----:B------:R-:W-:Y:S01]  /*3770*/  UMOV UR11, 0xc0000010 ;  /* 0xc0000010000b7882 */ /* 0x000fe20000000000 */
[----:B------:R-:W-:-:S06]  /*3780*/  UIADD3 UR6, UR6, 0x1, URZ ;  /* 0x0000000106067890 */ /* 0x000fcc000fffe03f */
[----:B------:R-:W-:Y:S01]  /*3790*/  QGMMA.64x256x32.F32.E4M3.E4M3 R24, gdesc[UR8], R24, UP0, gsb0 ;  /* 0x03e00000081879f3 */ /* 0x000fe2000b800818 */
[----:B------:R-:W-:-:S04]  /*37a0*/  UISETP.NE.AND UP0, UPT, UR6, UR32, UPT ;  /* 0x000000200600728c */ /* 0x000fc8000bf05270 */
[----:B------:R-:W-:-:S06]  /*37b0*/  USEL UR7, URZ, 0x1, UP0 ;  /* 0x000000013f077887 */ /* 0x000fcc0008000000 */
[----:B------:R-:W-:Y:S01]  /*37c0*/  ISETP.NE.AND P0, PT, RZ, UR7, PT ;  /* 0x00000007ff007c0c */ /* 0x000fe2000bf05270 */
[----:B------:R-:W-:-:S12]  /*37d0*/  WARPGROUP.DEPBAR.LE gsb0, 0x1 ;  /* 0x00008000000079c5 */ /* 0x000fd80000010100 */
[----:B------:R-:W-:Y:S05]  /*37e0*/  @!P0 BRA `(.L_x_32) ;  /* 0x0000000c00808947 */ /* 0x000fea0003800000 */
[----:B------:R-:W-:Y:S02]  /*37f0*/  WARPGROUP.DEPBAR.LE gsb0, 0x0 ;  /* 0x00008000000079c5 */ /* 0x000fe40000010000 */
[----:B------:R-:W-:-:S01]  /*3800*/  FADD R226, R24, R226 ;  /* 0x000000e218e27221 */ /* 0x000fc20000000000 */
[----:B------:R-:W-:Y:S01]  /*3810*/  FADD R225, R25, R225 ;  /* 0x000000e119e17221 */ /* 0x000fe20000000000 */
[----:B------:R1:W-:Y:S01]  /*3820*/  STL [R1+0xa4], R227 ;  /* 0x0000a4e301007387 */ /* 0x0003e20000100800 */
[----:B------:R-:W-:-:S01]  /*3830*/  FADD R224, R26, R224 ;  /* 0x000000e01ae07221 */ /* 0x000fc20000000000 */
[----:B------:R-:W-:Y:S01]  /*3840*/  FADD R223, R27, R223 ;  /* 0x000000df1bdf7221 */ /* 0x000fe20000000000 */
[----:B------:R-:W-:-:S01]  /*3850*/  FADD R222, R28, R222 ;  /* 0x000000de1cde7221 */ /* 0x000fc20000000000 */
[----:B------:R-:W-:Y:S01]  /*3860*/  FADD R221, R29, R221 ;  /* 0x000000dd1ddd7221 */ /* 0x000fe20000000000 */
[----:B-1----:R-:W3:Y:S04]  /*3870*/  LDL.LU R227, [R1+0x30] ;  /* 0x0000300001e37983 */ /* 0x002ee80000300800 */
[----:B------:R1:W-:Y:S01]  /*3880*/  STL [R1+0xa8], R226 ;  /* 0x0000a8e201007387 */ /* 0x0003e20000100800 */
[----:B------:R-:W-:-:S01]  /*3890*/  FADD R220, R30, R220 ;  /* 0x000000dc1edc7221 */ /* 0x000fc20000000000 */
[----:B------:R-:W-:-:S02]  /*38a0*/  FADD R219, R31, R219 ;  /* 0x000000db1fdb7221 */ /* 0x000fc40000000000 */
[----:B-1----:R-:W4:Y:S04]  /*38b0*/  LDL.LU R226, [R1+0x2c] ;  /* 0x00002c0001e27983 */ /* 0x002f280000300800 */
[----:B------:R1:W-:Y:S01]  /*38c0*/  STL [R1+0xac], R225 ;  /* 0x0000ace101007387 */ /* 0x0003e20000100800 */
[----:B------:R-:W-:-:S03]  /*38d0*/  FADD R218, R32, R218 ;  /* 0x000000da20da7221 */ /* 0x000fc60000000000 */
[----:B-1----:R-:W2:Y:S04]  /*38e0*/  LDL.LU R225, [R1+0x28] ;  /* 0x0000280001e17983 */ /* 0x002ea80000300800 */
        /* <DEDUP_REMOVED lines=9> */
[----:B------:R1:W-:Y:S04]  /*3980*/  STL [R1+0xbc], R221 ;  /* 0x0000bcdd01007387 */ /* 0x0003e80000100800 */
        /* <DEDUP_REMOVED lines=12> */
[----:B-1----:R-:W2:Y:S01]  /*3a50*/  LDL.LU R215, [R1] ;  /* 0x0000000001d77983 */ /* 0x002ea20000300800 */
[----:B------:R-:W-:-:S01]  /*3a60*/  FADD R214, R36, R214 ;  /* 0x000000d624d67221 */ /* 0x000fc20000000000 */
[----:B------:R-:W-:Y:S01]  /*3a70*/  FADD R213, R37, R213 ;  /* 0x000000d525d57221 */ /* 0x000fe20000000000 */
[----:B------:R-:W-:-:S01]  /*3a80*/  FADD R212, R38, R212 ;  /* 0x000000d426d47221 */ /* 0x000fc20000000000 */
[----:B------:R-:W-:Y:S01]  /*3a90*/  FADD R211, R39, R211 ;  /* 0x000000d327d37221 */ /* 0x000fe20000000000 */
[----:B------:R-:W-:-:S01]  /*3aa0*/  FADD R210, R40, R210 ;  /* 0x000000d228d27221 */ /* 0x000fc20000000000 */
[----:B------:R-:W-:Y:S01]  /*3ab0*/  STL [R1+0xd8], R214 ;  /* 0x0000d8d601007387 */ /* 0x000fe20000100800 */
        /* <DEDUP_REMOVED lines=11> */
[----:B------:R1:W-:Y:S01]  /*3b70*/  STL [R1+0xe4], R211 ;  /* 0x0000e4d301007387 */ /* 0x0003e20000100800 */
[----:B------:R-:W-:-:S01]  /*3b80*/  FADD R200, R50, R200 ;  /* 0x000000c832c87221 */ /* 0x000fc20000000000 */
[----:B------:R-:W-:Y:S01]  /*3b90*/  FADD R199, R51, R199 ;  /* 0x000000c733c77221 */ /* 0x000fe20000000000 */
        /* <DEDUP_REMOVED lines=69> */
[----:B-----5:R-:W-:Y:S01]  /*3ff0*/  FADD R0, R121, R0 ;  /* 0x0000000079007221 */ /* 0x020fe20000000000 */
[----:B---3--:R-:W-:-:S01]  /*4000*/  FADD R227, R134, R227 ;  /* 0x000000e386e37221 */ /* 0x008fc20000000000 */
[----:B----4-:R-:W-:Y:S01]  /*4010*/  FADD R226, R133, R226 ;  /* 0x000000e285e27221 */ /* 0x010fe20000000000 */
[----:B--2---:R-:W-:-:S01]  /*4020*/  FADD R225, R132, R225 ;  /* 0x000000e184e17221 */ /* 0x004fc20000000000 */
        /* <DEDUP_REMOVED lines=9> */
[----:B------:R-:W-:-:S05]  /*40c0*/  FADD R215, R122, R215 ;  /* 0x000000d77ad77221 */ /* 0x000fca0000000000 */
[----:B------:R2:W-:Y:S04]  /*40d0*/  STL [R1], R215 ;  /* 0x000000d701007387 */ /* 0x0005e80000100800 */
[----:B------:R3:W-:Y:S04]  /*40e0*/  STL [R1+0x4], R216 ;  /* 0x000004d801007387 */ /* 0x0007e80000100800 */
        /* <DEDUP_REMOVED lines=8> */
[----:B-1----:R-:W4:Y:S04]  /*4170*/  LDL.LU R211, [R1+0x34] ;  /* 0x0000340001d37983 */ /* 0x002f280000300800 */
[----:B------:R1:W-:Y:S04]  /*4180*/  STL [R1+0x28], R225 ;  /* 0x000028e101007387 */ /* 0x0003e80000100800 */
[----:B------:R-:W4:Y:S04]  /*4190*/  LDL.LU R212, [R1+0x38] ;  /* 0x0000380001d47983 */ /* 0x000f280000300800 */
[----:B------:R1:W-:Y:S04]  /*41a0*/  STL [R1+0x2c], R226 ;  /* 0x00002ce201007387 */ /* 0x0003e80000100800 */
[----:B------:R-:W4:Y:S04]  /*41b0*/  LDL.LU R213, [R1+0x3c] ;  /* 0x00003c0001d57983 */ /* 0x000f280000300800 */
[----:B------:R1:W-:Y:S04]  /*41c0*/  STL [R1+0x30], R227 ;  /* 0x000030e301007387 */ /* 0x0003e80000100800 */
[----:B------:R-:W4:Y:S04]  /*41d0*/  LDL.LU R214, [R1+0x40] ;  /* 0x0000400001d67983 */ /* 0x000f280000300800 */
[----:B--2---:R-:W2:Y:S04]  /*41e0*/  LDL.LU R215, [R1+0x44] ;  /* 0x0000440001d77983 */ /* 0x004ea80000300800 */
[----:B---3--:R-:W3:Y:S04]  /*41f0*/  LDL.LU R216, [R1+0x48] ;  /* 0x0000480001d87983 */ /* 0x008ee80000300800 */
[----:B----4-:R-:W4:Y:S04]  /*4200*/  LDL.LU R217, [R1+0x4c] ;  /* 0x00004c0001d97983 */ /* 0x010f280000300800 */
[----:B0-----:R-:W4:Y:S04]  /*4210*/  LDL.LU R218, [R1+0x50] ;  /* 0x0000500001da7983 */ /* 0x001f280000300800 */
[----:B------:R-:W4:Y:S04]  /*4220*/  LDL.LU R219, [R1+0x54] ;  /* 0x0000540001db7983 */ /* 0x000f280000300800 */
[----:B------:R-:W4:Y:S04]  /*4230*/  LDL.LU R220, [R1+0x58] ;  /* 0x0000580001dc7983 */ /* 0x000f280000300800 */
[----:B------:R-:W4:Y:S04]  /*4240*/  LDL.LU R221, [R1+0x5c] ;  /* 0x00005c0001dd7983 */ /* 0x000f280000300800 */
[----:B------:R-:W4:Y:S04]  /*4250*/  LDL.LU R222, [R1+0x60] ;  /* 0x0000600001de7983 */ /* 0x000f280000300800 */
[----:B------:R-:W4:Y:S04]  /*4260*/  LDL.LU R223, [R1+0x64] ;  /* 0x0000640001df7983 */ /* 0x000f280000300800 */
[----:B------:R-:W4:Y:S04]  /*4270*/  LDL.LU R224, [R1+0x68] ;  /* 0x0000680001e07983 */ /* 0x000f280000300800 */
[----:B-1----:R-:W4:Y:S04]  /*4280*/  LDL.LU R225, [R1+0x6c] ;  /* 0x00006c0001e17983 */ /* 0x002f280000300800 */
[----:B------:R-:W4:Y:S04]  /*4290*/  LDL.LU R226, [R1+0x70] ;  /* 0x0000700001e27983 */ /* 0x000f280000300800 */
[----:B------:R-:W4:Y:S01]  /*42a0*/  LDL.LU R227, [R1+0x74] ;  /* 0x0000740001e37983 */ /* 0x000f220000300800 */
[----:B------:R-:W-:-:S05]  /*42b0*/  FADD R211, R135, R211 ;  /* 0x000000d387d37221 */ /* 0x000fca0000000000 */
[----:B------:R0:W-:Y:S01]  /*42c0*/  STL [R1+0x34], R211 ;  /* 0x000034d301007387 */ /* 0x0001e20000100800 */
[----:B------:R-:W-:-:S03]  /*42d0*/  FADD R212, R136, R212 ;  /* 0x000000d488d47221 */ /* 0x000fc60000000000 */
[----:B0-----:R1:W5:Y:S01]  /*42e0*/  LDL.LU R211, [R1+0xe4] ;  /* 0x0000e40001d37983 */ /* 0x0013620000300800 */
[----:B------:R-:W-:-:S03]  /*42f0*/  FADD R213, R137, R213 ;  /* 0x000000d589d57221 */ /* 0x000fc60000000000 */
[----:B------:R0:W-:Y:S01]  /*4300*/  STL [R1+0x38], R212 ;  /* 0x000038d401007387 */ /* 0x0001e20000100800 */
[----:B------:R-:W-:-:S01]  /*4310*/  FADD R214, R138, R214 ;  /* 0x000000d68ad67221 */ /* 0x000fc20000000000 */
[----:B--2---:R-:W-:Y:S02]  /*4320*/  FADD R215, R139, R215 ;  /* 0x000000d78bd77221 */ /* 0x004fe40000000000 */
[----:B0-----:R1:W5:Y:S01]  /*4330*/  LDL.LU R212, [R1+0xe0] ;  /* 0x0000e00001d47983 */ /* 0x0013620000300800 */
[----:B---3--:R-:W-:-:S03]  /*4340*/  FADD R216, R140, R216 ;  /* 0x000000d88cd87221 */ /* 0x008fc60000000000 */
[----:B------:R0:W-:Y:S01]  /*4350*/  STL [R1+0x3c], R213 ;  /* 0x00003cd501007387 */ /* 0x0001e20000100800 */
[----:B----4-:R-:W-:-:S03]  /*4360*/  FADD R217, R141, R217 ;  /* 0x000000d98dd97221 */ /* 0x010fc60000000000 */
[----:B0-----:R1:W5:Y:S01]  /*4370*/  LDL.LU R213, [R1+0xdc] ;  /* 0x0000dc0001d57983 */ /* 0x0013620000300800 */
[----:B------:R-:W-:-:S03]  /*4380*/  FADD R218, R142, R218 ;  /* 0x000000da8eda7221 */ /* 0x000fc60000000000 */
[----:B------:R0:W-:Y:S01]  /*4390*/  STL [R1+0x40], R214 ;  /* 0x000040d601007387 */ /* 0x0001e20000100800 */
[----:B------:R-:W-:-:S01]  /*43a0*/  FADD R219, R143, R219 ;  /* 0x000000db8fdb7221 */ /* 0x000fc20000000000 */
[----:B------:R-:W-:Y:S02]  /*43b0*/  FADD R220, R144, R220 ;  /* 0x000000dc90dc7221 */ /* 0x000fe40000000000 */
[----:B0-----:R1:W5:Y:S04]  /*43c0*/  LDL.LU R214, [R1+0xd8] ;  /* 0x0000d80001d67983 */ /* 0x0013680000300800 */
[----:B------:R0:W-:Y:S01]  /*43d0*/  STL [R1+0x44], R215 ;  /* 0x000044d701007387 */ /* 0x0001e20000100800 */
[----:B------:R-:W-:-:S01]  /*43e0*/  FADD R221, R145, R221 ;  /* 0x000000dd91dd7221 */ /* 0x000fc20000000000 */
[----:B------:R-:W-:-:S02]  /*43f0*/  FADD R222, R146, R222 ;  /* 0x000000de92de7221 */ /* 0x000fc40000000000 */
[----:B0-----:R1:W5:Y:S04]  /*4400*/  LDL.LU R215, [R1+0xd4] ;  /* 0x0000d40001d77983 */ /* 0x0013680000300800 */
[----:B------:R0:W-:Y:S01]  /*4410*/  STL [R1+0x48], R216 ;  /* 0x000048d801007387 */ /* 0x0001e20000100800 */
[----:B------:R-:W-:-:S03]  /*4420*/  FADD R223, R147, R223 ;  /* 0x000000df93df7221 */ /* 0x000fc60000000000 */
        /* <DEDUP_REMOVED lines=13> */
[----:B------:R0:W-:Y:S04]  /*4500*/  STL [R1+0x5c], R221 ;  /* 0x00005cdd01007387 */ /* 0x0001e80000100800 */
        /* <DEDUP_REMOVED lines=12> */
[----:B0-----:R1:W5:Y:S01]  /*45d0*/  LDL.LU R227, [R1+0xa4] ;  /* 0x0000a40001e37983 */ /* 0x0013620000300800 */
[----:B------:R-:W-:-:S05]  /*45e0*/  UMOV UR6, URZ ;  /* 0x0000003f00067c82 */ /* 0x000fca0008000000 */
.L_x_32:
[----:B------:R-:W-:Y:S05]  /*45f0*/  @!P1 BRA `(.L_x_33) ;  /* 0x0000000000049947 */ /* 0x000fea0003800000 */
[----:B------:R-:W-:Y:S01]  /*4600*/  BPT.TRAP 0x1 ;  /* 0x000000040000795c */ /* 0x000fe20000300000 */
.L_x_33:
[----:B------:R3:W-:Y:S04]  /*4610*/  STL [R1+0xa8], R2 ;  /* 0x0000a80201007387 */ /* 0x0007e80000100800 */
[----:B---3--:R-:W3:Y:S04]  /*4620*/  LDL R2, [R1+0x78] ;  /* 0x0000780001027983 */ /* 0x008ee80000100800 */
[----:B-----5:R4:W-:Y:S04]  /*4630*/  STL [R1+0xa4], R0 ;  /* 0x0000a40001007387 */ /* 0x0209e80000100800 */
[----:B----4-:R-:W4:Y:S01]  /*4640*/  LDL R0, [R1+0x80] ;  /* 0x0000800001007983 */ /* 0x010f220000100800 */
[----:B0-----:R-:W-:Y:S01]  /*4650*/  IMAD.U32 R229, RZ, RZ, UR24 ;  /* 0x00000018ffe57e24 */ /* 0x001fe2000f8e00ff */
[----:B---3--:R-:W-:-:S02]  /*4660*/  ISETP.NE.AND P0, PT, R2, RZ, PT ;  /* 0x000000ff0200720c */ /* 0x008fc40003f05270 */
[----:B------:R0:W5:Y:S11]  /*4670*/  LDL.LU R2, [R1+0xa8] ;  /* 0x0000a80001027983 */ /* 0x0001760000300800 */
[----:B------:R-:W-:-:S05]  /*4680*/  @P0 LEA R229, R229, UR12, 0x3 ;  /* 0x0000000ce5e50c11 */ /* 0x000fca000f8e18ff */
[----:B------:R-:W-:-:S05]  /*4690*/  @P0 VIADD R229, R229, 0xb0 ;  /* 0x000000b0e5e50836 */ /* 0x000fca0000000000 */
[----:B----4-:R-:W-:Y:S02]  /*46a0*/  @P0 PRMT R229, R0, 0x654, R229 ;  /* 0x0000065400e50816 */ /* 0x010fe400000000e5 */
[----:B------:R0:W5:Y:S01]  /*46b0*/  LDL.LU R0, [R1+0xa4] ;  /* 0x0000a40001007983 */ /* 0x0001620000300800 */
[----:B------:R-:W-:Y:S01]  /*46c0*/  UISETP.GT.U32.AND UP0, UPT, UR13, 0x1, UPT ;  /* 0x000000010d00788c */ /* 0x000fe2000bf04070 */
[----:B------:R0:W-:Y:S05]  /*46d0*/  @P0 SYNCS.ARRIVE.TRANS64.RED.A1T0 RZ, [R229+URZ], RZ ;  /* 0x000000ffe5ff09a7 */ /* 0x0001ea000810043f */
[----:B------:R-:W-:-:S13]  /*46e0*/  PLOP3.LUT P0, PT, PT, PT, UP0, 0x80, 0x0 ;  /* 0x000000000000781c */ /* 0x000fda0003f0f008 */
[----:B0-----:R-:W-:Y:S05]  /*46f0*/  @P0 BRA `(.L_x_34) ;  /* 0x0000000000040947 */ /* 0x001fea0003800000 */
[----:B------:R-:W-:Y:S01]  /*4700*/  BPT.TRAP 0x1 ;  /* 0x000000040000795c */ /* 0x000fe20000300000 */
.L_x_34:
[----:B------:R-:W-:Y:S01]  /*4710*/  UIADD3 UR19, UR19, 0x1, URZ ;  /* 0x0000000113137890 */ /* 0x000fe2000fffe03f */
[C---:B------:R-:W-:Y:S01]  /*4720*/  ISETP.GT.AND P0, PT, R228.reuse, 0x1, PT ;  /* 0x00000001e400780c */ /* 0x040fe20003f04270 */
[----:B------:R-:W-:Y:S01]  /*4730*/  UIADD3 UR24, UR24, 0x1, URZ ;  /* 0x0000000118187890 */ /* 0x000fe2000fffe03f */
[----:B------:R-:W-:Y:S01]  /*4740*/  VIADD R228, R228, 0xffffffff ;  /* 0xffffffffe4e47836 */ /* 0x000fe20000000000 */
[----:B------:R-:W-:Y:S02]  /*4750*/  UISETP.NE.AND UP0, UPT, UR19, 0x16, UPT ;  /* 0x000000161300788c */ /* 0x000fe4000bf05270 */
[----:B------:R-:W-:Y:S02]  /*4760*/  UISETP.NE.AND UP1, UPT, UR24, 0x16, UPT ;  /* 0x000000161800788c */ /* 0x000fe4000bf25270 */
[----:B------:R-:W-:Y:S02]  /*4770*/  USEL UR8, URZ, 0x1, UP0 ;  /* 0x000000013f087887 */ /* 0x000fe40008000000 */
[----:B------:R-:W-:-:S02]  /*4780*/  USEL UR19, UR19, URZ, UP0 ;  /* 0x0000003f13137287 */ /* 0x000fc40008000000 */
[----:B------:R-:W-:Y:S02]  /*4790*/  USEL UR24, UR24, URZ, UP1 ;  /* 0x0000003f18187287 */ /* 0x000fe40008800000 */
[----:B------:R-:W-:Y:S01]  /*47a0*/  LOP3.LUT R227, R227, UR8, RZ, 0x3c, !PT ;  /* 0x00000008e3e37c12 */ /* 0x000fe2000f8e3cff */
[----:B------:R-:W-:Y:S01]  /*47b0*/  UMOV UR8, 0x1 ;  /* 0x0000000100087882 */ /* 0x000fe20000000000 */
[----:B------:R-:W-:Y:S08]  /*47c0*/  @P0 BRA `(.L_x_35) ;  /* 0xffffffec007c0947 */ /* 0x000ff0000383ffff */
.L_x_27:
[----:B------:R-:W-:-:S04]  /*47d0*/  UISETP.NE.AND UP0, UPT, UR6, URZ, UPT ;  /* 0x0000003f0600728c */ /* 0x000fc8000bf05270 */
[----:B------:R-:W-:-:S06]  /*47e0*/  USEL UR6, URZ, 0x1, !UP0 ;  /* 0x000000013f067887 */ /* 0x000fcc000c000000 */
[----:B------:R-:W-:-:S13]  /*47f0*/  ISETP.NE.AND P0, PT, RZ, UR6, PT ;  /* 0x00000006ff007c0c */ /* 0x000fda000bf05270 */
[----:B------:R-:W-:Y:S05]  /*4800*/  @!P0 BRA `(.L_x_36) ;  /* 0x0000000c00dc8947 */ /* 0x000fea0003800000 */
[----:B------:R-:W3:Y:S04]  /*4810*/  LDL.LU R227, [R1+0x74] ;  /* 0x0000740001e37983 */ /* 0x000ee80000300800 */
[----:B---3--:R0:W-:Y:S04]  /*4820*/  STL [R1+0xa4], R227 ;  /* 0x0000a4e301007387 */ /* 0x0081e80000100800 */
[----:B0-----:R-:W3:Y:S04]  /*4830*/  LDL.LU R227, [R1+0x70] ;  /* 0x0000700001e37983 */ /* 0x001ee80000300800 */
        /* <DEDUP_REMOVED lines=55> */
[----:B0-----:R-:W3:Y:S01]  /*4bb0*/  LDL.LU R227, [R1] ;  /* 0x0000000001e37983 */ /* 0x001ee20000300800 */
[----:B------:R-:W-:-:S02]  /*4bc0*/  WARPGROUP.DEPBAR.LE gsb0, 0x0 ;  /* 0x00008000000079c5 */ /* 0x000fc40000010000 */
[----:B------:R-:W-:Y:S01]  /*4bd0*/  FADD R226, R24, R226 ;  /* 0x000000e218e27221 */ /* 0x000fe20000000000 */
        /* <DEDUP_REMOVED lines=95> */
[----:B-----5:R-:W-:Y:S01]  /*51d0*/  FADD R2, R120, R2 ;  /* 0x0000000278027221 */ /* 0x020fe20000000000 */
[----:B------:R-:W-:Y:S01]  /*51e0*/  FADD R0, R121, R0 ;  /* 0x0000000079007221 */ /* 0x000fe20000000000 */
[----:B---3--:R-:W-:-:S05]  /*51f0*/  FADD R227, R122, R227 ;  /* 0x000000e37ae37221 */ /* 0x008fca0000000000 */
[----:B------:R0:W-:Y:S04]  /*5200*/  STL [R1], R227 ;  /* 0x000000e301007387 */ /* 0x0001e80000100800 */
[----:B0-----:R-:W3:Y:S02]  /*5210*/  LDL.LU R227, [R1+0x114] ;  /* 0x0001140001e37983 */ /* 0x001ee40000300800 */
[----:B---3--:R-:W-:-:S05]  /*5220*/  FADD R227, R123, R227 ;  /* 0x000000e37be37221 */ /* 0x008fca0000000000 */
[----:B------:R0:W-:Y:S04]  /*5230*/  STL [R1+0x4], R227 ;  /* 0x000004e301007387 */ /* 0x0001e80000100800 */
        /* <DEDUP_REMOVED lines=83> */
[----:B------:R0:W-:Y:S02]  /*5770*/  STL [R1+0x74], R227 ;  /* 0x000074e301007387 */ /* 0x0001e40000100800 */
.L_x_36:
[----:B0-----:R-:W-:-:S04]  /*5780*/  IMAD.U32 R227, RZ, RZ, UR31 ;  /* 0x0000001fffe37e24 */ /* 0x001fc8000f8e00ff */
[----:B------:R0:W-:Y:S01]  /*5790*/  SYNCS.ARRIVE.TRANS64.A1T0 RZ, [R227+UR29], RZ ;  /* 0x000000ffe3ff79a7 */ /* 0x0001e2000810001d */
[----:B------:R-:W-:Y:S02]  /*57a0*/  WARPGROUP.DEPBAR.LE gsb0, 0x0 ;  /* 0x00008000000079c5 */ /* 0x000fe40000010000 */
[----:B------:R-:W3:Y:S02]  /*57b0*/  LDC R24, c[0x0][0x28c] ;  /* 0x0000a300ff187b82 */ /* 0x000ee40000000800 */
[----:B---3--:R-:W-:-:S13]  /*57c0*/  ISETP.GE.AND P0, PT, R24, 0x1, PT ;  /* 0x000000011800780c */ /* 0x008fda0003f06270 */
[----:B0-----:R-:W-:Y:S05]  /*57d0*/  @!P0 BRA `(.L_x_37) ;  /* 0x0000000000608947 */ /* 0x001fea0003800000 */
[----:B------:R-:W-:-:S06]  /*57e0*/  UISETP.NE.AND UP0, UPT, UR27, 0x3, UPT ;  /* 0x000000031b00788c */ /* 0x000fcc000bf05270 */
[----:B------:R-:W-:-:S13]  /*57f0*/  PLOP3.LUT P0, PT, PT, PT, UP0, 0x80, 0x0 ;  /* 0x000000000000781c */ /* 0x000fda0003f0f008 */
[----:B------:R-:W-:Y:S05]  /*5800*/  @!P0 BRA `(.L_x_38) ;  /* 0x0000000000048947 */ /* 0x000fea0003800000 */
[----:B------:R-:W-:Y:S01]  /*5810*/  BPT.TRAP 0x1 ;  /* 0x000000040000795c */ /* 0x000fe20000300000 */
.L_x_38:
[----:B-----5:R0:W-:Y:S04]  /*5820*/  STL [R1+0xa4], R0 ;  /* 0x0000a40001007387 */ /* 0x0201e80000100800 */
[----:B------:R-:W3:Y:S04]  /*5830*/  LDL R227, [R1+0x80] ;  /* 0x0000800001e37983 */ /* 0x000ee80000100800 */
[----:B0-----:R-:W4:Y:S02]  /*5840*/  LDL R0, [R1+0x78] ;  /* 0x0000780001007983 */ /* 0x001f240000100800 */
[----:B----4-:R-:W-:-:S02]  /*5850*/  ISETP.NE.AND P0, PT, R0, RZ, PT ;  /* 0x000000ff0000720c */ /* 0x010fc40003f05270 */
[----:B------:R0:W5:Y:S11]  /*5860*/  LDL.LU R0, [R1+0xa4] ;  /* 0x0000a40001007983 */ /* 0x0001760000300800 */
[----:B------:R-:W-:-:S05]  /*5870*/  VOTEU.ANY UP0, P0 ;  /* 0x00000000003f7886 */ /* 0x000fca0000000100 */
[----:B------:R-:W-:-:S06]  /*5880*/  @UP0 UIADD3 UR6, UR16, UR5, URZ ;  /* 0x0000000510060290 */ /* 0x000fcc000fffe03f */
[----:B------:R-:W-:-:S04]  /*5890*/  IMAD.U32 R24, RZ, RZ, UR6 ;  /* 0x00000006ff187e24 */ /* 0x000fc8000f8e00ff */
[----:B------:R-:W-:-:S04]  /*58a0*/  @P0 IMAD.WIDE.U32 R24, R24, -0x45d1745d, RZ ;  /* 0xba2e8ba318180825 */ /* 0x000fc800078e00ff */
[----:B------:R-:W-:Y:S01]  /*58b0*/  IMAD.U32 R27, RZ, RZ, UR6 ;  /* 0x00000006ff1b7e24 */ /* 0x000fe2000f8e00ff */
[----:B------:R-:W-:-:S05]  /*58c0*/  @P0 SHF.R.U32.HI R24, RZ, 0x4, R25 ;  /* 0x00000004ff180819 */ /* 0x000fca0000011619 */
[----:B------:R-:W-:-:S05]  /*58d0*/  @P0 IMAD R24, R24, -0x16, R27 ;  /* 0xffffffea18180824 */ /* 0x000fca00078e021b */
[----:B------:R-:W-:Y:S01]  /*58e0*/  @P0 LEA R24, R24, UR12, 0x3 ;  /* 0x0000000c18180c11 */ /* 0x000fe2000f8e18ff */
[----:B------:R-:W-:-:S04]  /*58f0*/  UISETP.GT.U32.AND UP0, UPT, UR13, 0x1, UPT ;  /* 0x000000010d00788c */ /* 0x000fc8000bf04070 */
[----:B------:R-:W-:-:S05]  /*5900*/  @P0 VIADD R24, R24, 0xb0 ;  /* 0x000000b018180836 */ /* 0x000fca0000000000 */
[----:B---3--:R-:W-:-:S04]  /*5910*/  @P0 PRMT R24, R227, 0x654, R24 ;  /* 0x00000654e3180816 */ /* 0x008fc80000000018 */
[----:B------:R0:W-:Y:S01]  /*5920*/  @P0 SYNCS.ARRIVE.TRANS64.RED.A1T0 RZ, [R24+URZ], RZ ;  /* 0x000000ff18ff09a7 */ /* 0x0001e2000810043f */
[----:B------:R-:W-:-:S13]  /*5930*/  PLOP3.LUT P0, PT, PT, PT, UP0, 0x80, 0x0 ;  /* 0x000000000000781c */ /* 0x000fda0003f0f008 */
[----:B0-----:R-:W-:Y:S05]  /*5940*/  @P0 BRA `(.L_x_37) ;  /* 0x0000000000040947 */ /* 0x001fea0003800000 */
[----:B------:R-:W-:Y:S01]  /*5950*/  BPT.TRAP 0x1 ;  /* 0x000000040000795c */ /* 0x000fe20000300000 */
.L_x_37:
[----:B------:R-:W0:Y:S01]  /*5960*/  S2R R25, SR_TID.X ;  /* 0x0000000000197919 */ /* 0x000e220000002100 */
[----:B------:R-:W-:Y:S01]  /*5970*/  IMAD.U32 R24, RZ, RZ, UR30 ;  /* 0x0000001eff187e24 */ /* 0x000fe2000f8e00ff */
[----:B------:R-:W-:Y:S01]  /*5980*/  UIADD3 UR5, UR28, UR5, URZ ;  /* 0x000000051c057290 */ /* 0x000fe2000fffe03f */
[----:B------:R-:W3:Y:S01]  /*5990*/  LDC R35, c[0x0][0x288] ;  /* 0x0000a200ff237b82 */ /* 0x000ee20000000800 */
[----:B------:R-:W-:Y:S02]  /*59a0*/  UISETP.GE.U32.AND UP1, UPT, UR28, 0x16, UPT ;  /* 0x000000161c00788c */ /* 0x000fe4000bf26070 */
[----:B------:R-:W-:Y:S01]  /*59b0*/  SHF.L.U32 R24, R24, 0x1f, RZ ;  /* 0x0000001f18187819 */ /* 0x000fe200000006ff */
[----:B------:R-:W-:Y:S02]  /*59c0*/  UISETP.GT.U32.AND UP0, UPT, UR5, 0x15, UPT ;  /* 0x000000150500788c */ /* 0x000fe4000bf04070 */
[----:B------:R-:W-:Y:S01]  /*59d0*/  UIMAD.WIDE.U32 UR6, UR5, -0x45d1745d, URZ ;  /* 0xba2e8ba3050678a5 */ /* 0x000fe2000f8e003f */
[----:B------:R-:W4:Y:S01]  /*59e0*/  SYNCS.PHASECHK.TRANS64.TRYWAIT P0, [UR17+0x8], R24 ;  /* 0x00000818ff0075a7 */ /* 0x000f220008000151 */
[----:B------:R-:W-:-:S02]  /*59f0*/  UISETP.LT.U32.AND UP0, UPT, UR28, 0x16, UP0 ;  /* 0x000000161c00788c */ /* 0x000fc40008701070 */
[----:B------:R-:W-:Y:S02]  /*5a00*/  USHF.R.U32.HI UR6, URZ, 0x4, UR7 ;  /* 0x000000043f067899 */ /* 0x000fe40008011607 */
[----:B------:R-:W-:Y:S02]  /*5a10*/  USEL UR8, URZ, 0x1, !UP0 ;  /* 0x000000013f087887 */ /* 0x000fe4000c000000 */
[----:B------:R-:W-:Y:S02]  /*5a20*/  UIMAD UR5, UR6, -0x16, UR5 ;  /* 0xffffffea060578a4 */ /* 0x000fe4000f8e0205 */
[----:B------:R-:W-:-:S04]  /*5a30*/  ULOP3.LUT UR4, UR4, UR8, URZ, 0x3c, !UPT ;  /* 0x0000000804047292 */ /* 0x000fc8000f8e3c3f */
[----:B------:R-:W-:Y:S01]  /*5a40*/  @UP1 ULOP3.LUT UR4, UR4, 0x1, UR6, 0x78, !UPT ;  /* 0x0000000104041892 */ /* 0x000fe2000f8e7806 */
[----:B0-----:R-:W-:-:S04]  /*5a50*/  SHF.R.S32.HI R26, RZ, 0x1f, R25 ;  /* 0x0000001fff1a7819 */ /* 0x001fc80000011419 */
[----:B------:R-:W-:-:S04]  /*5a60*/  LEA.HI R26, R26, R25, RZ, 0x7 ;  /* 0x000000191a1a7211 */ /* 0x000fc800078f38ff */
[----:B------:R-:W-:-:S05]  /*5a70*/  LOP3.LUT R26, R26, 0xffffff80, RZ, 0xc0, !PT ;  /* 0xffffff801a1a7812 */ /* 0x000fca00078ec0ff */
[----:B------:R-:W-:-:S05]  /*5a80*/  IMAD.IADD R26, R25, 0x1, -R26 ;  /* 0x00000001191a7824 */ /* 0x000fca00078e0a1a */
[----:B------:R-:W-:-:S04]  /*5a90*/  SHF.R.S32.HI R25, RZ, 0x1f, R26 ;  /* 0x0000001fff197819 */ /* 0x000fc8000001141a */
[----:B------:R-:W-:-:S04]  /*5aa0*/  LEA.HI R25, R25, R26, RZ, 0x2 ;  /* 0x0000001a19197211 */ /* 0x000fc800078f10ff */
[----:B------:R-:W-:-:S05]  /*5ab0*/  LOP3.LUT R25, R25, 0xfffffffc, RZ, 0xc0, !PT ;  /* 0xfffffffc19197812 */ /* 0x000fca00078ec0ff */
[----:B------:R-:W-:-:S04]  /*5ac0*/  IMAD.IADD R40, R26, 0x1, -R25 ;  /* 0x000000011a287824 */ /* 0x000fc800078e0a19 */
[----:B------:R-:W-:Y:S01]  /*5ad0*/  IMAD.SHL.U32 R32, R40, 0x2, RZ ;  /* 0x0000000228207824 */ /* 0x000fe200078e00ff */
[----:B---34-:R-:W-:Y:S06]  /*5ae0*/  @!P0 BRA `(.L_x_39) ;  /* 0x000000b400508947 */ /* 0x018fec0003800000 */
.L_x_343:
[----:B-----5:R3:W-:Y:S01]  /*5af0*/  STL [R1+0xa8], R2 ;  /* 0x0000a80201007387 */ /* 0x0207e20000100800 */
[----:B------:R-:W-:Y:S01]  /*5b00*/  ULDC UR8, c[0x0][0x284] ;  /* 0x0000a10000087ab9 */ /* 0x000fe20000000800 */
[----:B------:R-:W-:Y:S01]  /*5b10*/  SHF.R.S32.HI R33, RZ, 0x1f, R32 ;  /* 0x0000001fff217819 */ /* 0x000fe20000011420 */
[----:B------:R-:W-:Y:S01]  /*5b20*/  ULDC.64 UR6, c[0x0][0x5d0] ;  /* 0x0001740000067ab9 */ /* 0x000fe20000000a00 */
[----:B---3--:R-:W3:Y:S04]  /*5b30*/  LDL.LU R2, [R1+0x90] ;  /* 0x0000900001027983 */ /* 0x008ee80000300800 */
[----:B------:R4:W-:Y:S04]  /*5b40*/  STL [R1+0xa4], R0 ;  /* 0x0000a40001007387 */ /* 0x0009e80000100800 */
[----:B------:R-:W2:Y:S04]  /*5b50*/  LDL R227, [R1+0x7c] ;  /* 0x00007c0001e37983 */ /* 0x000ea80000100800 */
[----:B----4-:R-:W4:Y:S01]  /*5b60*/  LDL R0, [R1+0x8c] ;  /* 0x00008c0001007983 */ /* 0x010f220000100800 */
[----:B---3--:R-:W-:-:S03]  /*5b70*/  IMAD.SHL.U32 R37, R2, 0x100, RZ ;  /* 0x0000010002257824 */ /* 0x008fc600078e00ff */
[----:B------:R3:W5:Y:S01]  /*5b80*/  LDL.LU R2, [R1+0xa8] ;  /* 0x0000a80001027983 */ /* 0x0007620000300800 */
[----:B----4-:R-:W-:-:S03]  /*5b90*/  IMAD.SHL.U32 R34, R0, 0x40, RZ ;  /* 0x0000004000227824 */ /* 0x010fc600078e00ff */
[----:B------:R3:W5:Y:S02]  /*5ba0*/  LDL.LU R0, [R1+0xa4] ;  /* 0x0000a40001007983 */ /* 0x0007640000300800 */
[----:B------:R-:W-:Y:S02]  /*5bb0*/  ISETP.GE.AND P0, PT, R34, UR8, PT ;  /* 0x0000000822007c0c */ /* 0x000fe4000bf06270 */
[----:B--2---:R-:W-:Y:S02]  /*5bc0*/  SHF.R.S32.HI R38, RZ, 0x1f, R227 ;  /* 0x0000001fff267819 */ /* 0x004fe400000114e3 */
[----:B------:R-:W-:Y:S01]  /*5bd0*/  ISETP.GE.OR P0, PT, R37, R35, P0 ;  /* 0x000000232500720c */ /* 0x000fe20000706670 */
[----:B0-----:R-:W-:-:S04]  /*5be0*/  IMAD.WIDE.U32 R24, R227, UR6, R32 ;  /* 0x00000006e3187c25 */ /* 0x001fc8000f8e0020 */
[----:B------:R-:W-:Y:S01]  /*5bf0*/  IMAD R26, R38, UR6, RZ ;  /* 0x00000006261a7c24 */ /* 0x000fe2000f8e02ff */
[----:B------:R-:W-:Y:S02]  /*5c00*/  SHF.R.S32.HI R36, RZ, 0x1f, R37 ;  /* 0x0000001fff247819 */ /* 0x000fe40000011425 */
[----:B------:R-:W-:Y:S01]  /*5c10*/  IADD3 R24, P1, R37, R24, RZ ;  /* 0x0000001825187210 */ /* 0x000fe20007f3e0ff */
[----:B------:R-:W-:-:S05]  /*5c20*/  IMAD R27, R227, UR7, R26 ;  /* 0x00000007e31b7c24 */ /* 0x000fca000f8e021a */
[----:B------:R-:W-:Y:S01]  /*5c30*/  IADD3.X R25, R36, R25, R27, P1, !PT ;  /* 0x0000001924197210 */ /* 0x000fe20000ffe41b */
[----:B---3--:R-:W-:Y:S06]  /*5c40*/  @P0 BRA `(.L_x_40) ;  /* 0x0000008c00cc0947 */ /* 0x008fec0003800000 */
[----:B------:R0:W-:Y:S01]  /*5c50*/  STL.64 [R1+0xb0], R4 ;  /* 0x0000b00401007387 */ /* 0x0001e20000100a00 */
[----:B------:R-:W2:Y:S01]  /*5c60*/  LDC.64 R28, c[0x0][0x5c8] ;  /* 0x00017200ff1c7b82 */ /* 0x000ea20000000a00 */
[----:B------:R-:W-:Y:S02]  /*5c70*/  ULDC.64 UR6, c[0x0][0x5c0] ;  /* 0x0001700000067ab9 */ /* 0x000fe40000000a00 */
[----:B0-----:R-:W3:Y:S04]  /*5c80*/  LDL.64 R4, [R1+0x98] ;  /* 0x0000980001047983 */ /* 0x001ee80000100a00 */
[----:B-----5:R0:W-:Y:S04]  /*5c90*/  STL [R1+0xa8], R2 ;  /* 0x0000a80201007387 */ /* 0x0201e80000100800 */
[----:B0-----:R-:W3:Y:S04]  /*5ca0*/  LDL.LU R2, [R1+0x8c] ;  /* 0x00008c0001027983 */ /* 0x001ee80000300800 */
[----:B------:R0:W-:Y:S04]  /*5cb0*/  STL [R1+0xa4], R0 ;  /* 0x0000a40001007387 */ /* 0x0001e80000100800 */
[----:B0-----:R-:W4:Y:S01]  /*5cc0*/  LDL R0, [R1+0x94] ;  /* 0x0000940001007983 */ /* 0x001f220000100800 */
[----:B---3--:R-:W-:-:S03]  /*5cd0*/  IMAD.WIDE R30, R2, 0x40, R4 ;  /* 0x00000040021e7825 */ /* 0x008fc600078e0204 */
[----:B------:R0:W5:Y:S04]  /*5ce0*/  LDL.LU.64 R4, [R1+0xb0] ;  /* 0x0000b00001047983 */ /* 0x0001680000300a00 */
[----:B------:R0:W5:Y:S01]  /*5cf0*/  LDL.LU R2, [R1+0xa8] ;  /* 0x0000a80001027983 */ /* 0x0001620000300800 */
[-C--:B--2---:R-:W-:Y:S02]  /*5d00*/  IMAD R26, R31, R28.reuse, RZ ;  /* 0x0000001c1f1a7224 */ /* 0x084fe400078e02ff */
[----:B------:R-:W-:-:S04]  /*5d10*/  IMAD.WIDE.U32 R24, R30, R28, R24 ;  /* 0x0000001c1e187225 */ /* 0x000fc800078e0018 */
[----:B------:R-:W-:Y:S01]  /*5d20*/  IMAD R27, R30, R29, R26 ;  /* 0x0000001d1e1b7224 */ /* 0x000fe200078e021a */
[----:B------:R-:W-:Y:S01]  /*5d30*/  LEA R26, P0, R28, R24, 0x3 ;  /* 0x000000181c1a7211 */ /* 0x000fe200078018ff */
[----:B----4-:R-:W-:Y:S01]  /*5d40*/  IMAD.IADD R39, R0, 0x1, -R34 ;  /* 0x0000000100277824 */ /* 0x010fe200078e0a22 */
[----:B------:R-:W-:Y:S01]  /*5d50*/  IADD3 R24, P1, R24, UR6, RZ ;  /* 0x0000000618187c10 */ /* 0x000fe2000ff3e0ff */
[----:B------:R0:W5:Y:S01]  /*5d60*/  LDL.LU R0, [R1+0xa4] ;  /* 0x0000a40001007983 */ /* 0x0001620000300800 */
[----:B------:R-:W-:Y:S01]  /*5d70*/  IMAD.IADD R27, R25, 0x1, R27 ;  /* 0x00000001191b7824 */ /* 0x000fe200078e021b */
[----:B------:R-:W-:-:S04]  /*5d80*/  IADD3 R26, P3, R26, UR6, RZ ;  /* 0x000000061a1a7c10 */ /* 0x000fc8000ff7e0ff */
[----:B------:R-:W-:Y:S01]  /*5d90*/  LEA.HI.X R29, R28, R27, R29, 0x3, P0 ;  /* 0x0000001b1c1d7211 */ /* 0x000fe200000f1c1d */
[----:B------:R-:W-:Y:S01]  /*5da0*/  IMAD R28, R40, -0x2, R35 ;  /* 0xfffffffe281c7824 */ /* 0x000fe200078e0223 */
[----:B------:R-:W-:Y:S01]  /*5db0*/  FSETP.NEU.AND P0, PT, RZ, UR26, PT ;  /* 0x0000001aff007c0b */ /* 0x000fe2000bf0d000 */
[----:B------:R-:W-:Y:S01]  /*5dc0*/  BSSY B0, `(.L_x_40) ;  /* 0x00008db000007945 */ /* 0x000fe20003800000 */
[----:B------:R-:W-:Y:S02]  /*5dd0*/  IADD3.X R25, R27, UR7, RZ, P1, !PT ;  /* 0x000000071b197c10 */ /* 0x000fe40008ffe4ff */
[----:B------:R-:W-:Y:S01]  /*5de0*/  IADD3.X R27, R29, UR7, RZ, P3, !PT ;  /* 0x000000071d1b7c10 */ /* 0x000fe20009ffe4ff */
[----:B------:R-:W-:-:S08]  /*5df0*/  IMAD.IADD R34, R28, 0x1, -R37 ;  /* 0x000000011c227824 */ /* 0x000fd000078e0a25 */
[----:B0-----:R-:W-:Y:S05]  /*5e00*/  @!P0 BRA `(.L_x_41) ;  /* 0x0000006800d88947 */ /* 0x001fea0003800000 */
[----:B------:R-:W-:Y:S01]  /*5e10*/  ULDC.64 UR6, c[0x0][0x5b8] ;  /* 0x00016e0000067ab9 */ /* 0x000fe20000000a00 */
[----:B------:R-:W-:Y:S01]  /*5e20*/  ULDC.64 UR8, c[0x0][0x5a8] ;  /* 0x00016a0000087ab9 */ /* 0x000fe20000000a00 */
[----:B------:R-:W-:Y:S01]  /*5e30*/  IMAD.WIDE.U32 R32, R227, UR6, R32 ;  /* 0x00000006e3207c25 */ /* 0x000fe2000f8e0020 */
[----:B------:R-:W-:Y:S03]  /*5e40*/  BSSY B1, `(.L_x_42) ;  /* 0x0000010000017945 */ /* 0x000fe60003800000 */
[----:B------:R-:W-:Y:S01]  /*5e50*/  IMAD R28, R38, UR6, RZ ;  /* 0x00000006261c7c24 */ /* 0x000fe2000f8e02ff */
[----:B------:R-:W-:-:S03]  /*5e60*/  IADD3 R32, P0, R37, R32, RZ ;  /* 0x0000002025207210 */ /* 0x000fc60007f1e0ff */
[----:B------:R-:W-:Y:S01]  /*5e70*/  IMAD R29, R227, UR7, R28 ;  /* 0x00000007e31d7c24 */ /* 0x000fe2000f8e021c */
[----:B------:R-:W-:Y:S02]  /*5e80*/  ULDC.64 UR6, c[0x0][0x5b0] ;  /* 0x00016c0000067ab9 */ /* 0x000fe40000000a00 */
[----:B------:R-:W-:Y:S02]  /*5e90*/  IMAD R35, R31, UR6, RZ ;  /* 0x000000061f237c24 */ /* 0x000fe4000f8e02ff */
[----:B------:R-:W-:Y:S02]  /*5ea0*/  IADD3.X R33, R36, R33, R29, P0, !PT ;  /* 0x0000002124217210 */ /* 0x000fe400007fe41d */
[----:B------:R-:W-:Y:S01]  /*5eb0*/  ISETP.GE.AND P0, PT, R39, 0x1, PT ;  /* 0x000000012700780c */ /* 0x000fe20003f06270 */
[C---:B------:R-:W-:Y:S02]  /*5ec0*/  IMAD R35, R30.reuse, UR7, R35 ;  /* 0x000000071e237c24 */ /* 0x040fe4000f8e0223 */
[----:B------:R-:W-:Y:S01]  /*5ed0*/  IMAD.WIDE.U32 R28, R30, UR6, R32 ;  /* 0x000000061e1c7c25 */ /* 0x000fe2000f8e0020 */
[----:B------:R-:W-:-:S02]  /*5ee0*/  ISETP.LT.OR P4, PT, R34, 0x1, !P0 ;  /* 0x000000012200780c */ /* 0x000fc40004781670 */
[----:B------:R-:W-:-:S04]  /*5ef0*/  IADD3 R28, P1, R28, UR8, RZ ;  /* 0x000000081c1c7c10 */ /* 0x000fc8000ff3e0ff */
[--C-:B------:R-:W-:Y:S02]  /*5f00*/  IADD3.X R29, R29, UR9, R35.reuse, P1, !PT ;  /* 0x000000091d1d7c10 */ /* 0x100fe40008ffe423 */
[----:B------:R-:W-:-:S05]  /*5f10*/  PRMT R35, RZ, 0x7610, R35 ;  /* 0x00007610ff237816 */ /* 0x000fca0000000023 */
[----:B------:R-:W-:Y:S05]  /*5f20*/  @P4 BRA `(.L_x_43) ;  /* 0x0000000000044947 */ /* 0x000fea0003800000 */
[----:B------:R0:W5:Y:S02]  /*5f30*/  LDG.E.U8 R35, desc[UR20][R28.64] ;  /* 0x000000141c237981 */ /* 0x000164000c1e1100 */
.L_x_43:
[----:B------:R-:W-:Y:S05]  /*5f40*/  BSYNC B1 ;  /* 0x0000000000017941 */ /* 0x000fea0003800000 */
.L_x_42:
[----:B-----5:R-:W-:Y:S01]  /*5f50*/  LOP3.LUT R35, R35, 0xff, RZ, 0xc0, !PT ;  /* 0x000000ff23237812 */ /* 0x020fe200078ec0ff */
[----:B------:R-:W-:Y:S01]  /*5f60*/  BSSY B1, `(.L_x_44) ;  /* 0x000000b000017945 */ /* 0x000fe20003800000 */
[----:B------:R-:W-:Y:S02]  /*5f70*/  ISETP.LT.OR P3, PT, R34, 0x2, !P0 ;  /* 0x000000022200780c */ /* 0x000fe40004761670 */
[----:B------:R-:W-:-:S05]  /*5f80*/  F2FP.F16.E4M3.UNPACK_B R35, R35 ;  /* 0x00000023ff23723e */ /* 0x000fca00020006ff */
[----:B------:R-:W-:-:S05]  /*5f90*/  HADD2.F32 R35, -RZ, R35.H0_H0 ;  /* 0x20000023ff237230 */ /* 0x000fca0000004100 */
[----:B------:R-:W-:-:S04]  /*5fa0*/  FMUL R35, R35, UR26 ;  /* 0x0000001a23237c20 */ /* 0x000fc80008400000 */
[----:B------:R-:W-:-:S05]  /*5fb0*/  FFMA R35, R226, UR25, R35 ;  /* 0x00000019e2237c23 */ /* 0x000fca0008000023 */
[----:B------:R-:W-:Y:S02]  /*5fc0*/  F2FP.SATFINITE.E4M3.F32.PACK_AB_MERGE_C R37, RZ, R35, RZ ;  /* 0x00000023ff25723e */ /* 0x000fe400048070ff */
[----:B------:R-:W-:-:S03]  /*5fd0*/  PRMT R35, RZ, 0x7610, R35 ;  /* 0x00007610ff237816 */ /* 0x000fc60000000023 */
[----:B------:R2:W-:Y:S01]  /*5fe0*/  @!P4 STG.E.U8 desc[UR20][R24.64], R37 ;  /* 0x000000251800c986 */ /* 0x0005e2000c101114 */
[----:B------:R-:W-:Y:S05]  /*5ff0*/  @P3 BRA `(.L_x_45) ;  /* 0x0000000000043947 */ /* 0x000fea0003800000 */
[----:B------:R3:W5:Y:S02]  /*6000*/  LDG.E.U8 R35, desc[UR20][R28.64+0x1] ;  /* 0x000001141c237981 */ /* 0x000764000c1e1100 */
.L_x_45:
[----:B------:R-:W-:Y:S05]  /*6010*/  BSYNC B1 ;  /* 0x0000000000017941 */ /* 0x000fea0003800000 */
.L_x_44:
[----:B-----5:R-:W-:Y:S01]  /*6020*/  LOP3.LUT R35, R35, 0xff, RZ, 0xc0, !PT ;  /* 0x000000ff23237812 */ /* 0x020fe200078ec0ff */
[----:B------:R-:W-:Y:S01]  /*6030*/  BSSY B1, `(.L_x_46) ;  /* 0x0000013000017945 */ /* 0x000fe20003800000 */
[----:B--2---:R-:W-:Y:S02]  /*6040*/  IADD3 R37, P1, R30, 0x8, RZ ;  /* 0x000000081e257810 */ /* 0x004fe40007f3e0ff */
[----:B------:R-:W-:-:S03]  /*6050*/  F2FP.F16.E4M3.UNPACK_B R35, R35 ;  /* 0x00000023ff23723e */ /* 0x000fc600020006ff */
[----:B------:R-:W-:Y:S01]  /*6060*/  IMAD.X R31, RZ, RZ, R31, P1 ;  /* 0x000000ffff1f7224 */ /* 0x000fe200008e061f */
[----:B------:R-:W-:Y:S01]  /*6070*/  ISETP.GE.AND P1, PT, R39, 0x9, PT ;  /* 0x000000092700780c */ /* 0x000fe20003f26270 */
[----:B------:R-:W-:Y:S02]  /*6080*/  HADD2.F32 R35, -RZ, R35.H0_H0 ;  /* 0x20000023ff237230 */ /* 0x000fe40000004100 */
[----:B------:R-:W-:Y:S01]  /*6090*/  IMAD R36, R31, UR6, RZ ;  /* 0x000000061f247c24 */ /* 0x000fe2000f8e02ff */
[----:B------:R-:W-:Y:S01]  /*60a0*/  ISETP.LT.OR P5, PT, R34, 0x1, !P1 ;  /* 0x000000012200780c */ /* 0x000fe20004fa1670 */
[----:B------:R-:W-:-:S04]  /*60b0*/  IMAD.WIDE.U32 R32, R37, UR6, R32 ;  /* 0x0000000625207c25 */ /* 0x000fc8000f8e0020 */
[----:B------:R-:W-:Y:S01]  /*60c0*/  FMUL R30, R35, UR26 ;  /* 0x0000001a231e7c20 */ /* 0x000fe20008400000 */
[----:B------:R-:W-:-:S03]  /*60d0*/  IMAD R37, R37, UR7, R36 ;  /* 0x0000000725257c24 */ /* 0x000fc6000f8e0224 */
[----:B------:R-:W-:Y:S01]  /*60e0*/  FFMA R225, R225, UR25, R30 ;  /* 0x00000019e1e17c23 */ /* 0x000fe2000800001e */
[----:B------:R-:W-:Y:S02]  /*60f0*/  IADD3 R30, P4, R32, UR8, RZ ;  /* 0x00000008201e7c10 */ /* 0x000fe4000ff9e0ff */
[----:B------:R-:W-:Y:S02]  /*6100*/  PRMT R32, RZ, 0x7610, R32 ;  /* 0x00007610ff207816 */ /* 0x000fe40000000020 */
[----:B------:R-:W-:Y:S02]  /*6110*/  F2FP.SATFINITE.E4M3.F32.PACK_AB_MERGE_C R225, RZ, R225, RZ ;  /* 0x000000e1ffe1723e */ /* 0x000fe400048070ff */
[----:B------:R-:W-:-:S03]  /*6120*/  IADD3.X R31, R33, UR9, R37, P4, !PT ;  /* 0x00000009211f7c10 */ /* 0x000fc6000a7fe425 */
[----:B------:R2:W-:Y:S01]  /*6130*/  @!P3 STG.E.U8 desc[UR20][R24.64+0x1], R225 ;  /* 0x000001e11800b986 */ /* 0x0005e2000c101114 */
[----:B------:R-:W-:Y:S05]  /*6140*/  @P5 BRA `(.L_x_47) ;  /* 0x0000000000045947 */ /* 0x000fea0003800000 */
[----:B------:R4:W5:Y:S02]  /*6150*/  LDG.E.U8 R32, desc[UR20][R30.64] ;  /* 0x000000141e207981 */ /* 0x000964000c1e1100 */
.L_x_47:
[----:B------:R-:W-:Y:S05]  /*6160*/  BSYNC B1 ;  /* 0x0000000000017941 */ /* 0x000fea0003800000 */
.L_x_46:
[----:B-----5:R-:W-:Y:S01]  /*6170*/  LOP3.LUT R32, R32, 0xff, RZ, 0xc0, !PT ;  /* 0x000000ff20207812 */ /* 0x020fe200078ec0ff */
[----:B------:R-:W-:Y:S01]  /*6180*/  BSSY B1, `(.L_x_48) ;  /* 0x000000b000017945 */ /* 0x000fe20003800000 */
[----:B------:R-:W-:Y:S02]  /*6190*/  ISETP.LT.OR P3, PT, R34, 0x2, !P1 ;  /* 0x000000022200780c */ /* 0x000fe40004f61670 */
[----:B------:R-:W-:-:S05]  /*61a0*/  F2FP.F16.E4M3.UNPACK_B R32, R32 ;  /* 0x00000020ff20723e */ /* 0x000fca00020006ff */
[----:B------:R-:W-:-:S05]  /*61b0*/  HADD2.F32 R32, -RZ, R32.H0_H0 ;  /* 0x20000020ff207230 */ /* 0x000fca0000004100 */
[----:B------:R-:W-:Y:S01]  /*61c0*/  FMUL R33, R32, UR26 ;  /* 0x0000001a20217c20 */ /* 0x000fe20008400000 */
[----:B------:R-:W-:-:S03]  /*61d0*/  PRMT R32, RZ, 0x7610, R32 ;  /* 0x00007610ff207816 */ /* 0x000fc60000000020 */
[----:B------:R-:W-:-:S05]  /*61e0*/  FFMA R33, R224, UR25, R33 ;  /* 0x00000019e0217c23 */ /* 0x000fca0008000021 */
[----:B------:R-:W-:-:S05]  /*61f0*/  F2FP.SATFINITE.E4M3.F32.PACK_AB_MERGE_C R33, RZ, R33, RZ ;  /* 0x00000021ff21723e */ /* 0x000fca00048070ff */
[----:B------:R0:W-:Y:S01]  /*6200*/  @!P5 STG.E.U8 desc[UR20][R26.64], R33 ;  /* 0x000000211a00d986 */ /* 0x0001e2000c101114 */
[----:B------:R-:W-:Y:S05]  /*6210*/  @P3 BRA `(.L_x_49) ;  /* 0x0000000000043947 */ /* 0x000fea0003800000 */
[----:B------:R0:W5:Y:S02]  /*6220*/  LDG.E.U8 R32, desc[UR20][R30.64+0x1] ;  /* 0x000001141e207981 */ /* 0x000164000c1e1100 */
.L_x_49:
[----:B------:R-:W-:Y:S05]  /*6230*/  BSYNC B1 ;  /* 0x0000000000017941 */ /* 0x000fea0003800000 */
.L_x_48:
[----:B-----5:R-:W-:Y:S01]  /*6240*/  LOP3.LUT R32, R32, 0xff, RZ, 0xc0, !PT ;  /* 0x000000ff20207812 */ /* 0x020fe200078ec0ff */
[----:B------:R-:W-:Y:S01]  /*6250*/  BSSY B1, `(.L_x_50) ;  /* 0x000000b000017945 */ /* 0x000fe20003800000 */
[----:B------:R-:W-:Y:S02]  /*6260*/  ISETP.LT.OR P4, PT, R34, 0x9, !P0 ;  /* 0x000000092200780c */ /* 0x000fe40004781670 */
[----:B------:R-:W-:-:S05]  /*6270*/  F2FP.F16.E4M3.UNPACK_B R32, R32 ;  /* 0x00000020ff20723e */ /* 0x000fca00020006ff */
[----:B------:R-:W-:-:S05]  /*6280*/  HADD2.F32 R32, -RZ, R32.H0_H0 ;  /* 0x20000020ff207230 */ /* 0x000fca0000004100 */
[----:B------:R-:W-:-:S04]  /*6290*/  FMUL R32, R32, UR26 ;  /* 0x0000001a20207c20 */ /* 0x000fc80008400000 */
[----:B------:R-:W-:-:S05]  /*62a0*/  FFMA R32, R223, UR25, R32 ;  /* 0x00000019df207c23 */ /* 0x000fca0008000020 */
[----:B0-----:R-:W-:Y:S02]  /*62b0*/  F2FP.SATFINITE.E4M3.F32.PACK_AB_MERGE_C R33, RZ, R32, RZ ;  /* 0x00000020ff21723e */ /* 0x001fe400048070ff */
[----:B------:R-:W-:-:S03]  /*62c0*/  PRMT R32, RZ, 0x7610, R32 ;  /* 0x00007610ff207816 */ /* 0x000fc60000000020 */
[----:B------:R0:W-:Y:S01]  /*62d0*/  @!P3 STG.E.U8 desc[UR20][R26.64+0x1], R33 ;  /* 0x000001211a00b986 */ /* 0x0001e2000c101114 */
[----:B------:R-:W-:Y:S05]  /*62e0*/  @P4 BRA `(.L_x_51) ;  /* 0x0000000000044947 */ /* 0x000fea0003800000 */
[----:B------:R0:W5:Y:S02]  /*62f0*/  LDG.E.U8 R32, desc[UR20][R28.64+0x8] ;  /* 0x000008141c207981 */ /* 0x000164000c1e1100 */
.L_x_51:
[----:B------:R-:W-:Y:S05]  /*6300*/  BSYNC B1 ;  /* 0x0000000000017941 */ /* 0x000fea0003800000 */
.L_x_50:
[----:B-----5:R-:W-:Y:S01]  /*6310*/  LOP3.LUT R32, R32, 0xff, RZ, 0xc0, !PT ;  /* 0x000000ff20207812 */ /* 0x020fe200078ec0ff */
[----:B------:R-:W-:Y:S01]  /*6320*/  BSSY B1, `(.L_x_52) ;  /* 0x000000b000017945 */ /* 0x000fe20003800000 */
[----:B------:R-:W-:Y:S02]  /*6330*/  ISETP.LT.OR P3, PT, R34, 0xa, !P0 ;  /* 0x0000000a2200780c */ /* 0x000fe40004761670 */
[----:B------:R-:W-:-:S05]  /*6340*/  F2FP.F16.E4M3.UNPACK_B R32, R32 ;  /* 0x00000020ff20723e */ /* 0x000fca00020006ff */
[----:B------:R-:W-:-:S05]  /*6350*/  HADD2.F32 R32, -RZ, R32.H0_H0 ;  /* 0x20000020ff207230 */ /* 0x000fca0000004100 */
[----:B0-----:R-:W-:Y:S01]  /*6360*/  FMUL R33, R32, UR26 ;  /* 0x0000001a20217c20 */ /* 0x001fe20008400000 */
[----:B------:R-:W-:-:S03]  /*6370*/  PRMT R32, RZ, 0x7610, R32 ;  /* 0x00007610ff207816 */ /* 0x000fc60000000020 */
[----:B------:R-:W-:-:S05]  /*6380*/  FFMA R33, R222, UR25, R33 ;  /* 0x00000019de217c23 */ /* 0x000fca0008000021 */
[----:B------:R-:W-:-:S05]  /*6390*/  F2FP.SATFINITE.E4M3.F32.PACK_AB_MERGE_C R33, RZ, R33, RZ ;  /* 0x00000021ff21723e */ /* 0x000fca00048070ff */
[----:B------:R0:W-:Y:S01]  /*63a0*/  @!P4 STG.E.U8 desc[UR20][R24.64+0x8], R33 ;  /* 0x000008211800c986 */ /* 0x0001e2000c101114 */
[----:B------:R-:W-:Y:S05]  /*63b0*/  @P3 BRA `(.L_x_53) ;  /* 0x0000000000043947 */ /* 0x000fea0003800000 */
[----:B------:R0:W5:Y:S02]  /*63c0*/  LDG.E.U8 R32, desc[UR20][R28.64+0x9] ;  /* 0x000009141c207981 */ /* 0x000164000c1e1100 */
.L_x_53:
[----:B------:R-:W-:Y:S05]  /*63d0*/  BSYNC B1 ;  /* 0x0000000000017941 */ /* 0x000fea0003800000 */
.L_x_52:
        /* <DEDUP_REMOVED lines=12> */
.L_x_55:
[----:B------:R-:W-:Y:S05]  /*64a0*/  BSYNC B1 ;  /* 0x0000000000017941 */ /* 0x000fea0003800000 */
.L_x_54:
        /* <DEDUP_REMOVED lines=12> */
.L_x_57:
[----:B------:R-:W-:Y:S05]  /*6570*/  BSYNC B1 ;  /* 0x0000000000017941 */ /* 0x000fea0003800000 */
.L_x_56:
        /* <DEDUP_REMOVED lines=12> */
.L_x_59:
[----:B------:R-:W-:Y:S05]  /*6640*/  BSYNC B1 ;  /* 0x0000000000017941 */ /* 0x000fea0003800000 */
.L_x_58:
        /* <DEDUP_REMOVED lines=12> */
.L_x_61:
[----:B------:R-:W-:Y:S05]  /*6710*/  BSYNC B1 ;  /* 0x0000000000017941 */ /* 0x000fea0003800000 */
.L_x_60:
        /* <DEDUP_REMOVED lines=12> */
.L_x_63:
[----:B------:R-:W-:Y:S05]  /*67e0*/  BSYNC B1 ;  /* 0x0000000000017941 */ /* 0x000fea0003800000 */
.L_x_62:
        /* <DEDUP_REMOVED lines=12> */
.L_x_65:
[----:B------:R-:W-:Y:S05]  /*68b0*/  BSYNC B1 ;  /* 0x0000000000017941 */ /* 0x000fea0003800000 */
.L_x_64:
        /* <DEDUP_REMOVED lines=12> */
.L_x_67:
[----:B------:R-:W-:Y:S05]  /*6980*/  BSYNC B1 ;  /* 0x0000000000017941 */ /* 0x000fea0003800000 */
.L_x_66:
        /* <DEDUP_REMOVED lines=12> */
.L_x_69:
[----:B------:R-:W-:Y:S05]  /*6a50*/  BSYNC B1 ;  /* 0x0000000000017941 */ /* 0x000fea0003800000 */
.L_x_68:
        /* <DEDUP_REMOVED lines=12> */
.L_x_71:
[----:B------:R-:W-:Y:S05]  /*6b20*/  BSYNC B1 ;  /* 0x0000000000017941 */ /* 0x000fea0003800000 */
.L_x_70:
        /* <DEDUP_REMOVED lines=12> */
.L_x_73:
[----:B------:R-:W-:Y:S05]  /*6bf0*/  BSYNC B1 ;  /* 0x0000000000017941 */ /* 0x000fea0003800000 */
.L_x_72:
        /* <DEDUP_REMOVED lines=12> */
.L_x_75:
[----:B------:R-:W-:Y:S05]  /*6cc0*/  BSYNC B1 ;  /* 0x0000000000017941 */ /* 0x000fea0003800000 */
.L_x_74:
        /* <DEDUP_REMOVED lines=12> */
.L_x_77:
[----:B------:R-:W-:Y:S05]  /*6d90*/  BSYNC B1 ;  /* 0x0000000000017941 */ /* 0x000fea0003800000 */
.L_x_76:
        /* <DEDUP_REMOVED lines=12> */
.L_x_79:
[----:B------:R-:W-:Y:S05]  /*6e60*/  BSYNC B1 ;  /* 0x0000000000017941 */ /* 0x000fea0003800000 */
.L_x_78:
        /* <DEDUP_REMOVED lines=12> */
.L_x_81:
[----:B------:R-:W-:Y:S05]  /*6f30*/  BSYNC B1 ;  /* 0x0000000000017941 */ /* 0x000fea0003800000 */
.L_x_80:
        /* <DEDUP_REMOVED lines=12> */
.L_x_83:
[----:B------:R-:W-:Y:S05]  /*7000*/  BSYNC B1 ;  /* 0x0000000000017941 */ /* 0x000fea0003800000 */
.L_x_82:
        /* <DEDUP_REMOVED lines=12> */
.L_x_85:
[----:B------:R-:W-:Y:S05]  /*70d0*/  BSYNC B1 ;  /* 0x0000000000017941 */ /* 0x000fea0003800000 */
.L_x_84:
        /* <DEDUP_REMOVED lines=12> */
.L_x_87:
[----:B------:R-:W-:Y:S05]  /*71a0*/  BSYNC B1 ;  /* 0x0000000000017941 */ /* 0x000fea0003800000 */
.L_x_86:
        /* <DEDUP_REMOVED lines=12> */
.L_x_89:
[----:B------:R-:W-:Y:S05]  /*7270*/  BSYNC B1 ;  /* 0x0000000000017941 */ /* 0x000fea0003800000 */
.L_x_88:
        /* <DEDUP_REMOVED lines=12> */
.L_x_91:
[----:B------:R-:W-:Y:S05]  /*7340*/  BSYNC B1 ;  /* 0x0000000000017941 */ /* 0x000fea0003800000 */
.L_x_90:
        /* <DEDUP_REMOVED lines=12> */
.L_x_93:
[----:B------:R-:W-:Y:S05]  /*7410*/  BSYNC B1 ;  /* 0x0000000000017941 */ /* 0x000fea0003800000 */
.L_x_92:
        /* <DEDUP_REMOVED lines=12> */
.L_x_95:
[----:B------:R-:W-:Y:S05]  /*74e0*/  BSYNC B1 ;  /* 0x0000000000017941 */ /* 0x000fea0003800000 */
.L_x_94:
        /* <DEDUP_REMOVED lines=12> */
.L_x_97:
[----:B------:R-:W-:Y:S05]  /*75b0*/  BSYNC B1 ;  /* 0x0000000000017941 */ /* 0x000fea0003800000 */
.L_x_96:
        /* <DEDUP_REMOVED lines=12> */
.L_x_99:
[----:B------:R-:W-:Y:S05]  /*7680*/  BSYNC B1 ;  /* 0x0000000000017941 */ /* 0x000fea0003800000 */
.L_x_98:
        /* <DEDUP_REMOVED lines=12> */
.L_x_101:
[----:B------:R-:W-:Y:S05]  /*7750*/  BSYNC B1 ;  /* 0x0000000000017941 */ /* 0x000fea0003800000 */
.L_x_100:
        /* <DEDUP_REMOVED lines=12> */
.L_x_103:
[----:B------:R-:W-:Y:S05]  /*7820*/  BSYNC B1 ;  /* 0x0000000000017941 */ /* 0x000fea0003800000 */
.L_x_102:
        /* <DEDUP_REMOVED lines=12> */
.L_x_105:
[----:B------:R-:W-:Y:S05]  /*78f0*/  BSYNC B1 ;  /* 0x0000000000017941 */ /* 0x000fea0003800000 */
.L_x_104:
        /* <DEDUP_REMOVED lines=12> */
.L_x_107:
[----:B------:R-:W-:Y:S05]  /*79c0*/  BSYNC B1 ;  /* 0x0000000000017941 */ /* 0x000fea0003800000 */
.L_x_106:
        /* <DEDUP_REMOVED lines=12> */
.L_x_109:
[----:B------:R-:W-:Y:S05]  /*7a90*/  BSYNC B1 ;  /* 0x0000000000017941 */ /* 0x000fea0003800000 */
.L_x_108:
        /* <DEDUP_REMOVED lines=12> */
.L_x_111:
[----:B------:R-:W-:Y:S05]  /*7b60*/  BSYNC B1 ;  /* 0x0000000000017941 */ /* 0x000fea0003800000 */
.L_x_110:
        /* <DEDUP_REMOVED lines=12> */
.L_x_113:
[----:B------:R-:W-:Y:S05]  /*7c30*/  BSYNC B1 ;  /* 0x0000000000017941 */ /* 0x000fea0003800000 */
.L_x_112:
        /* <DEDUP_REMOVED lines=12> */
.L_x_115:
[----:B------:R-:W-:Y:S05]  /*7d00*/  BSYNC B1 ;  /* 0x0000000000017941 */ /* 0x000fea0003800000 */
.L_x_114:
        /* <DEDUP_REMOVED lines=12> */
.L_x_117:
[----:B------:R-:W-:Y:S05]  /*7dd0*/  BSYNC B1 ;  /* 0x0000000000017941 */ /* 0x000fea0003800000 */
.L_x_116:
        /* <DEDUP_REMOVED lines=12> */
.L_x_119:
[----:B------:R-:W-:Y:S05]  /*7ea0*/  BSYNC B1 ;  /* 0x0000000000017941 */ /* 0x000fea0003800000 */
.L_x_118:
        /* <DEDUP_REMOVED lines=12> */
.L_x_121:
[----:B------:R-:W-:Y:S05]  /*7f70*/  BSYNC B1 ;  /* 0x0000000000017941 */ /* 0x000fea0003800000 */
.L_x_120:
        /* <DEDUP_REMOVED lines=12> */
.L_x_123:
[----:B------:R-:W-:Y:S05]  /*8040*/  BSYNC B1 ;  /* 0x0000000000017941 */ /* 0x000fea0003800000 */
.L_x_122:
        /* <DEDUP_REMOVED lines=12> */
.L_x_125:
[----:B------:R-:W-:Y:S05]  /*8110*/  BSYNC B1 ;  /* 0x0000000000017941 */ /* 0x000fea0003800000 */
.L_x_124:
        /* <DEDUP_REMOVED lines=12> */
.L_x_127:
[----:B------:R-:W-:Y:S05]  /*81e0*/  BSYNC B1 ;  /* 0x0000000000017941 */ /* 0x000fea0003800000 */
.L_x_126:
        /* <DEDUP_REMOVED lines=12> */
.L_x_129:
[----:B------:R-:W-:Y:S05]  /*82b0*/  BSYNC B1 ;  /* 0x0000000000017941 */ /* 0x000fea0003800000 */
.L_x_128:
        /* <DEDUP_REMOVED lines=12> */
.L_x_131:
[----:B------:R-:W-:Y:S05]  /*8380*/  BSYNC B1 ;  /* 0x0000000000017941 */ /* 0x000fea0003800000 */
.L_x_130:
        /* <DEDUP_REMOVED lines=12> */
.L_x_133:
[----:B------:R-:W-:Y:S05]  /*8450*/  BSYNC B1 ;  /* 0x0000000000017941 */ /* 0x000fea0003800000 */
.L_x_132:
        /* <DEDUP_REMOVED lines=12> */
.L_x_135:
[----:B------:R-:W-:Y:S05]  /*8520*/  BSYNC B1 ;  /* 0x0000000000017941 */ /* 0x000fea0003800000 */
.L_x_134:
        /* <DEDUP_REMOVED lines=12> */
.L_x_137:
[----:B------:R-:W-:Y:S05]  /*85f0*/  BSYNC B1 ;  /* 0x0000000000017941 */ /* 0x000fea0003800000 */
.L_x_136:
        /* <DEDUP_REMOVED lines=12> */
.L_x_139:
[----:B------:R-:W-:Y:S05]  /*86c0*/  BSYNC B1 ;  /* 0x0000000000017941 */ /* 0x000fea0003800000 */
.L_x_138:
        /* <DEDUP_REMOVED lines=12> */
.L_x_141:
[----:B------:R-:W-:Y:S05]  /*8790*/  BSYNC B1 ;  /* 0x0000000000017941 */ /* 0x000fea0003800000 */
.L_x_140:
        /* <DEDUP_REMOVED lines=12> */
.L_x_143:
[----:B------:R-:W-:Y:S05]  /*8860*/  BSYNC B1 ;  /* 0x0000000000017941 */ /* 0x000fea0003800000 */
.L_x_142:
        /* <DEDUP_REMOVED lines=12> */
.L_x_145:
[----:B------:R-:W-:Y:S05]  /*8930*/  BSYNC B1 ;  /* 0x0000000000017941 */ /* 0x000fea0003800000 */
.L_x_144:
        /* <DEDUP_REMOVED lines=12> */
.L_x_147:
[----:B------:R-:W-:Y:S05]  /*8a00*/  BSYNC B1 ;  /* 0x0000000000017941 */ /* 0x000fea0003800000 */
.L_x_146:
        /* <DEDUP_REMOVED lines=12> */
.L_x_149:
[----:B------:R-:W-:Y:S05]  /*8ad0*/  BSYNC B1 ;  /* 0x0000000000017941 */ /* 0x000fea0003800000 */
.L_x_148:
        /* <DEDUP_REMOVED lines=12> */
.L_x_151:
[----:B------:R-:W-:Y:S05]  /*8ba0*/  BSYNC B1 ;  /* 0x0000000000017941 */ /* 0x000fea0003800000 */
.L_x_150:
        /* <DEDUP_REMOVED lines=12> */
.L_x_153:
[----:B------:R-:W-:Y:S05]  /*8c70*/  BSYNC B1 ;  /* 0x0000000000017941 */ /* 0x000fea0003800000 */
.L_x_152:
        /* <DEDUP_REMOVED lines=12> */
.L_x_155:
[----:B------:R-:W-:Y:S05]  /*8d40*/  BSYNC B1 ;  /* 0x0000000000017941 */ /* 0x000fea0003800000 */
.L_x_154:
        /* <DEDUP_REMOVED lines=12> */
.L_x_157:
[----:B------:R-:W-:Y:S05]  /*8e10*/  BSYNC B1 ;  /* 0x0000000000017941 */ /* 0x000fea0003800000 */
.L_x_156:
        /* <DEDUP_REMOVED lines=12> */
.L_x_159:
[----:B------:R-:W-:Y:S05]  /*8ee0*/  BSYNC B1 ;  /* 0x0000000000017941 */ /* 0x000fea0003800000 */
.L_x_158:
        /* <DEDUP_REMOVED lines=12> */
.L_x_161:
[----:B------:R-:W-:Y:S05]  /*8fb0*/  BSYNC B1 ;  /* 0x0000000000017941 */ /* 0x000fea0003800000 */
.L_x_160:
        /* <DEDUP_REMOVED lines=12> */
.L_x_163:
[----:B------:R-:W-:Y:S05]  /*9080*/  BSYNC B1 ;  /* 0x0000000000017941 */ /* 0x000fea0003800000 */
.L_x_162:
        /* <DEDUP_REMOVED lines=12> */
.L_x_165:
[----:B------:R-:W-:Y:S05]  /*9150*/  BSYNC B1 ;  /* 0x0000000000017941 */ /* 0x000fea0003800000 */
.L_x_164:
        /* <DEDUP_REMOVED lines=12> */
.L_x_167:
[----:B------:R-:W-:Y:S05]  /*9220*/  BSYNC B1 ;  /* 0x0000000000017941 */ /* 0x000fea0003800000 */
.L_x_166:
        /* <DEDUP_REMOVED lines=12> */
.L_x_169:
[----:B------:R-:W-:Y:S05]  /*92f0*/  BSYNC B1 ;  /* 0x0000000000017941 */ /* 0x000fea0003800000 */
.L_x_168:
        /* <DEDUP_REMOVED lines=12> */
.L_x_171:
[----:B------:R-:W-:Y:S05]  /*93c0*/  BSYNC B1 ;  /* 0x0000000000017941 */ /* 0x000fea0003800000 */
.L_x_170:
        /* <DEDUP_REMOVED lines=12> */
.L_x_173:
[----:B------:R-:W-:Y:S05]  /*9490*/  BSYNC B1 ;  /* 0x0000000000017941 */ /* 0x000fea0003800000 */
.L_x_172:
        /* <DEDUP_REMOVED lines=12> */
.L_x_175:
[----:B------:R-:W-:Y:S05]  /*9560*/  BSYNC B1 ;  /* 0x0000000000017941 */ /* 0x000fea0003800000 */
.L_x_174:
        /* <DEDUP_REMOVED lines=12> */
.L_x_177:
[----:B------:R-:W-:Y:S05]  /*9630*/  BSYNC B1 ;  /* 0x0000000000017941 */ /* 0x000fea0003800000 */
.L_x_176:
        /* <DEDUP_REMOVED lines=12> */
.L_x_179:
[----:B------:R-:W-:Y:S05]  /*9700*/  BSYNC B1 ;  /* 0x0000000000017941 */ /* 0x000fea0003800000 */
.L_x_178:
        /* <DEDUP_REMOVED lines=12> */
.L_x_181:
[----:B------:R-:W-:Y:S05]  /*97d0*/  BSYNC B1 ;  /* 0x0000000000017941 */ /* 0x000fea0003800000 */
.L_x_180:
        /* <DEDUP_REMOVED lines=12> */
.L_x_183:
[----:B------:R-:W-:Y:S05]  /*98a0*/  BSYNC B1 ;  /* 0x0000000000017941 */ /* 0x000fea0003800000 */
.L_x_182:
        /* <DEDUP_REMOVED lines=12> */
.L_x_185:
[----:B------:R-:W-:Y:S05]  /*9970*/  BSYNC B1 ;  /* 0x0000000000017941 */ /* 0x000fea0003800000 */
.L_x_184:
        /* <DEDUP_REMOVED lines=12> */
.L_x_187:
[----:B------:R-:W-:Y:S05]  /*9a40*/  BSYNC B1 ;  /* 0x0000000000017941 */ /* 0x000fea0003800000 */
.L_x_186:
        /* <DEDUP_REMOVED lines=12> */
.L_x_189:
[----:B------:R-:W-:Y:S05]  /*9b10*/  BSYNC B1 ;  /* 0x0000000000017941 */ /* 0x000fea0003800000 */
.L_x_188:
        /* <DEDUP_REMOVED lines=12> */
.L_x_191:
[----:B------:R-:W-:Y:S05]  /*9be0*/  BSYNC B1 ;  /* 0x0000000000017941 */ /* 0x000fea0003800000 */
.L_x_190:
        /* <DEDUP_REMOVED lines=12> */
.L_x_193:
[----:B------:R-:W-:Y:S05]  /*9cb0*/  BSYNC B1 ;  /* 0x0000000000017941 */ /* 0x000fea0003800000 */
.L_x_192:
[----:B-----5:R-:W-:Y:S01]  /*9cc0*/  LOP3.LUT R32, R32, 0xff, RZ, 0xc0, !PT ;  /* 0x000000ff20207812 */ /* 0x020fe200078ec0ff */
[----:B------:R-:W-:Y:S01]  /*9cd0*/  BSSY B1, `(.L_x_194) ;  /* 0x000000b000017945 */ /* 0x000fe20003800000 */
[----:B------:R-:W-:Y:S02]  /*9ce0*/  ISETP.LT.OR P4, PT, R34, 0x99, !P0 ;  /* 0x000000992200780c */ /* 0x000fe40004781670 */
[----:B------:R-:W-:-:S05]  /*9cf0*/  F2FP.F16.E4M3.UNPACK_B R32, R32 ;  /* 0x00000020ff20723e */ /* 0x000fca00020006ff */
[----:B------:R-:W-:-:S05]  /*9d00*/  HADD2.F32 R32, -RZ, R32.H0_H0 ;  /* 0x20000020ff207230 */ /* 0x000fca0000004100 */
[----:B------:R-:W-:-:S04]  /*9d10*/  FMUL R32, R32, UR26 ;  /* 0x0000001a20207c20 */ /* 0x000fc80008400000 */
[----:B------:R-:W-:Y:S01]  /*9d20*/  FFMA R32, R23, UR25, R32 ;  /* 0x0000001917207c23 */ /* 0x000fe20008000020 */
[----:B------:R-:W-:-:S04]  /*9d30*/  PRMT R23, RZ, 0x7610, R23 ;  /* 0x00007610ff177816 */ /* 0x000fc80000000017 */
[----:B0-----:R-:W-:-:S05]  /*9d40*/  F2FP.SATFINITE.E4M3.F32.PACK_AB_MERGE_C R33, RZ, R32, RZ ;  /* 0x00000020ff21723e */ /* 0x001fca00048070ff */
[----:B------:R0:W-:Y:S01]  /*9d50*/  @!P3 STG.E.U8 desc[UR20][R26.64+0x91], R33 ;  /* 0x000091211a00b986 */ /* 0x0001e2000c101114 */
[----:B------:R-:W-:Y:S05]  /*9d60*/  @P4 BRA `(.L_x_195) ;  /* 0x0000000000044947 */ /* 0x000fea0003800000 */
[----:B------:R0:W5:Y:S02]  /*9d70*/  LDG.E.U8 R23, desc[UR20][R28.64+0x98] ;  /* 0x000098141c177981 */ /* 0x000164000c1e1100 */
.L_x_195:
[----:B------:R-:W-:Y:S05]  /*9d80*/  BSYNC B1 ;  /* 0x0000000000017941 */ /* 0x000fea0003800000 */
.L_x_194:
        /* <DEDUP_REMOVED lines=8> */
[----:B------:R-:W-:-:S05]  /*9e10*/  F2FP.SATFINITE.E4M3.F32.PACK_AB_MERGE_C R23, RZ, R23, RZ ;  /* 0x00000017ff17723e */ /* 0x000fca00048070ff */
[----:B------:R0:W-:Y:S01]  /*9e20*/  @!P4 STG.E.U8 desc[UR20][R24.64+0x98], R23 ;  /* 0x000098171800c986 */ /* 0x0001e2000c101114 */
[----:B------:R-:W-:Y:S05]  /*9e30*/  @P3 BRA `(.L_x_197) ;  /* 0x0000000000043947 */ /* 0x000fea0003800000 */
[----:B------:R0:W5:Y:S02]  /*9e40*/  LDG.E.U8 R22, desc[UR20][R28.64+0x99] ;  /* 0x000099141c167981 */ /* 0x000164000c1e1100 */
.L_x_197:
[----:B------:R-:W-:Y:S05]  /*9e50*/  BSYNC B1 ;  /* 0x0000000000017941 */ /* 0x000fea0003800000 */
.L_x_196:
        /* <DEDUP_REMOVED lines=12> */
.L_x_199:
[----:B------:R-:W-:Y:S05]  /*9f20*/  BSYNC B1 ;  /* 0x0000000000017941 */ /* 0x000fea0003800000 */
.L_x_198:
        /* <DEDUP_REMOVED lines=12> */
.L_x_201:
[----:B------:R-:W-:Y:S05]  /*9ff0*/  BSYNC B1 ;  /* 0x0000000000017941 */ /* 0x000fea0003800000 */
.L_x_200:
        /* <DEDUP_REMOVED lines=12> */
.L_x_203:
[----:B------:R-:W-:Y:S05]  /*a0c0*/  BSYNC B1 ;  /* 0x0000000000017941 */ /* 0x000fea0003800000 */
.L_x_202:
        /* <DEDUP_REMOVED lines=12> */
.L_x_205:
[----:B------:R-:W-:Y:S05]  /*a190*/  BSYNC B1 ;  /* 0x0000000000017941 */ /* 0x000fea0003800000 */
.L_x_204:
        /* <DEDUP_REMOVED lines=12> */
.L_x_207:
[----:B------:R-:W-:Y:S05]  /*a260*/  BSYNC B1 ;  /* 0x0000000000017941 */ /* 0x000fea0003800000 */
.L_x_206:
        /* <DEDUP_REMOVED lines=12> */
.L_x_209:
[----:B------:R-:W-:Y:S05]  /*a330*/  BSYNC B1 ;  /* 0x0000000000017941 */ /* 0x000fea0003800000 */
.L_x_208:
        /* <DEDUP_REMOVED lines=12> */
.L_x_211:
[----:B------:R-:W-:Y:S05]  /*a400*/  BSYNC B1 ;  /* 0x0000000000017941 */ /* 0x000fea0003800000 */
.L_x_210:
        /* <DEDUP_REMOVED lines=12> */
.L_x_213:
[----:B------:R-:W-:Y:S05]  /*a4d0*/  BSYNC B1 ;  /* 0x0000000000017941 */ /* 0x000fea0003800000 */
.L_x_212:
        /* <DEDUP_REMOVED lines=12> */
.L_x_215:
[----:B------:R-:W-:Y:S05]  /*a5a0*/  BSYNC B1 ;  /* 0x0000000000017941 */ /* 0x000fea0003800000 */
.L_x_214:
        /* <DEDUP_REMOVED lines=12> */
.L_x_217:
[----:B------:R-:W-:Y:S05]  /*a670*/  BSYNC B1 ;  /* 0x0000000000017941 */ /* 0x000fea0003800000 */
.L_x_216:
        /* <DEDUP_REMOVED lines=12> */
.L_x_219:
[----:B------:R-:W-:Y:S05]  /*a740*/  BSYNC B1 ;  /* 0x0000000000017941 */ /* 0x000fea0003800000 */
.L_x_218:
        /* <DEDUP_REMOVED lines=12> */
.L_x_221:
[----:B------:R-:W-:Y:S05]  /*a810*/  BSYNC B1 ;  /* 0x0000000000017941 */ /* 0x000fea0003800000 */
.L_x_220:
        /* <DEDUP_REMOVED lines=12> */
.L_x_223:
[----:B------:R-:W-:Y:S05]  /*a8e0*/  BSYNC B1 ;  /* 0x0000000000017941 */ /* 0x000fea0003800000 */
.L_x_222:
        /* <DEDUP_REMOVED lines=12> */
.L_x_225:
[----:B------:R-:W-:Y:S05]  /*a9b0*/  BSYNC B1 ;  /* 0x0000000000017941 */ /* 0x000fea0003800000 */
.L_x_224:
        /* <DEDUP_REMOVED lines=12> */
.L_x_227:
[----:B------:R-:W-:Y:S05]  /*aa80*/  BSYNC B1 ;  /* 0x0000000000017941 */ /* 0x000fea0003800000 */
.L_x_226:
        /* <DEDUP_REMOVED lines=12> */
.L_x_229:
[----:B------:R-:W-:Y:S05]  /*ab50*/  BSYNC B1 ;  /* 0x0000000000017941 */ /* 0x000fea0003800000 */
.L_x_228:
        /* <DEDUP_REMOVED lines=12> */
.L_x_231:
[----:B------:R-:W-:Y:S05]  /*ac20*/  BSYNC B1 ;  /* 0x0000000000017941 */ /* 0x000fea0003800000 */
.L_x_230:
        /* <DEDUP_REMOVED lines=12> */
.L_x_233:
[----:B------:R-:W-:Y:S05]  /*acf0*/  BSYNC B1 ;  /* 0x0000000000017941 */ /* 0x000fea0003800000 */
.L_x_232:
        /* <DEDUP_REMOVED lines=12> */
.L_x_235:
[----:B------:R-:W-:Y:S05]  /*adc0*/  BSYNC B1 ;  /* 0x0000000000017941 */ /* 0x000fea0003800000 */
.L_x_234:
        /* <DEDUP_REMOVED lines=12> */
.L_x_237:
[----:B------:R-:W-:Y:S05]  /*ae90*/  BSYNC B1 ;  /* 0x0000000000017941 */ /* 0x000fea0003800000 */
.L_x_236:
[----:B-----5:R-:W-:Y:S01]  /*aea0*/  LOP3.LUT R2, R2, 0xff, RZ, 0xc0, !PT ;  /* 0x000000ff02027812 */ /* 0x020fe200078ec0ff */
[----:B------:R-:W-:Y:S01]  /*aeb0*/  BSSY B1, `(.L_x_238) ;  /* 0x000000b000017945 */ /* 0x000fe20003800000 */
[----:B------:R-:W-:Y:S02]  /*aec0*/  ISETP.LT.OR P4, PT, R34, 0xc1, !P1 ;  /* 0x000000c12200780c */ /* 0x000fe40004f81670 */
[----:B------:R-:W-:-:S05]  /*aed0*/  F2FP.F16.E4M3.UNPACK_B R2, R2 ;  /* 0x00000002ff02723e */ /* 0x000fca00020006ff */
[----:B------:R-:W-:-:S05]  /*aee0*/  HADD2.F32 R2, -RZ, R2.H0_H0 ;  /* 0x20000002ff027230 */ /* 0x000fca0000004100 */
[----:B0-----:R-:W-:-:S04]  /*aef0*/  FMUL R3, R2, UR26 ;  /* 0x0000001a02037c20 */ /* 0x001fc80008400000 */
[----:B------:R-:W-:Y:S01]  /*af00*/  FFMA R3, R0, UR25, R3 ;  /* 0x0000001900037c23 */ /* 0x000fe20008000003 */
[----:B------:R-:W-:-:S04]  /*af10*/  PRMT R0, RZ, 0x7610, R0 ;  /* 0x00007610ff007816 */ /* 0x000fc80000000000 */
[----:B------:R-:W-:-:S05]  /*af20*/  F2FP.SATFINITE.E4M3.F32.PACK_AB_MERGE_C R3, RZ, R3, RZ ;  /* 0x00000003ff03723e */ /* 0x000fca00048070ff */
[----:B------:R0:W-:Y:S01]  /*af30*/  @!P3 STG.E.U8 desc[UR20][R24.64+0xc1], R3 ;  /* 0x0000c1031800b986 */ /* 0x0001e2000c101114 */
[----:B------:R-:W-:Y:S05]  /*af40*/  @P4 BRA `(.L_x_239) ;  /* 0x0000000000044947 */ /* 0x000fea0003800000 */
[----:B------:R0:W5:Y:S02]  /*af50*/  LDG.E.U8 R0, desc[UR20][R30.64+0xc0] ;  /* 0x0000c0141e007981 */ /* 0x000164000c1e1100 */
.L_x_239:
[----:B------:R-:W-:Y:S05]  /*af60*/  BSYNC B1 ;  /* 0x0000000000017941 */ /* 0x000fea0003800000 */
.L_x_238:
[----:B------:R-:W2:Y:S01]  /*af70*/  LDL.LU R2, [R1] ;  /* 0x0000000001027983 */ /* 0x000ea20000300800 */
[----:B-----5:R-:W-:Y:S01]  /*af80*/  LOP3.LUT R0, R0, 0xff, RZ, 0xc0, !PT ;  /* 0x000000ff00007812 */ /* 0x020fe200078ec0ff */
[----:B------:R-:W-:Y:S01]  /*af90*/  BSSY B1, `(.L_x_240) ;  /* 0x000000b000017945 */ /* 0x000fe20003800000 */
[----:B------:R-:W-:Y:S02]  /*afa0*/  ISETP.LT.OR P3, PT, R34, 0xc2, !P1 ;  /* 0x000000c22200780c */ /* 0x000fe40004f61670 */
[----:B------:R-:W-:-:S05]  /*afb0*/  F2FP.F16.E4M3.UNPACK_B R0, R0 ;  /* 0x00000000ff00723e */ /* 0x000fca00020006ff */
[----:B------:R-:W-:-:S05]  /*afc0*/  HADD2.F32 R0, -RZ, R0.H0_H0 ;  /* 0x20000000ff007230 */ /* 0x000fca0000004100 */
[----:B------:R-:W-:-:S04]  /*afd0*/  FMUL R0, R0, UR26 ;  /* 0x0000001a00007c20 */ /* 0x000fc80008400000 */
[----:B--2---:R-:W-:-:S05]  /*afe0*/  FFMA R0, R2, UR25, R0 ;  /* 0x0000001902007c23 */ /* 0x004fca0008000000 */
[----:B0-----:R-:W-:Y:S02]  /*aff0*/  F2FP.SATFINITE.E4M3.F32.PACK_AB_MERGE_C R3, RZ, R0, RZ ;  /* 0x00000000ff03723e */ /* 0x001fe400048070ff */
[----:B------:R-:W-:-:S03]  /*b000*/  PRMT R0, RZ, 0x7610, R0 ;  /* 0x00007610ff007816 */ /* 0x000fc60000000000 */
[----:B------:R0:W-:Y:S01]  /*b010*/  @!P4 STG.E.U8 desc[UR20][R26.64+0xc0], R3 ;  /* 0x0000c0031a00c986 */ /* 0x0001e2000c101114 */
[----:B------:R-:W-:Y:S05]  /*b020*/  @P3 BRA `(.L_x_241) ;  /* 0x0000000000043947 */ /* 0x000fea0003800000 */
[----:B------:R2:W5:Y:S02]  /*b030*/  LDG.E.U8 R0, desc[UR20][R30.64+0xc1] ;  /* 0x0000c1141e007981 */ /* 0x000564000c1e1100 */
.L_x_241:
[----:B------:R-:W-:Y:S05]  /*b040*/  BSYNC B1 ;  /* 0x0000000000017941 */ /* 0x000fea0003800000 */
.L_x_240:
[----:B------:R-:W3:Y:S01]  /*b050*/  LDL.LU R2, [R1+0x4] ;  /* 0x0000040001027983 */ /* 0x000ee20000300800 */
[----:B-----5:R-:W-:Y:S01]  /*b060*/  LOP3.LUT R0, R0, 0xff, RZ, 0xc0, !PT ;  /* 0x000000ff00007812 */ /* 0x020fe200078ec0ff */
[----:B------:R-:W-:Y:S01]  /*b070*/  BSSY B1, `(.L_x_242) ;  /* 0x000000b000017945 */ /* 0x000fe20003800000 */
[----:B------:R-:W-:Y:S02]  /*b080*/  ISETP.LT.OR P4, PT, R34, 0xc9, !P0 ;  /* 0x000000c92200780c */ /* 0x000fe40004781670 */
[----:B------:R-:W-:-:S05]  /*b090*/  F2FP.F16.E4M3.UNPACK_B R0, R0 ;  /* 0x00000000ff00723e */ /* 0x000fca00020006ff */
[----:B------:R-:W-:-:S05]  /*b0a0*/  HADD2.F32 R0, -RZ, R0.H0_H0 ;  /* 0x20000000ff007230 */ /* 0x000fca0000004100 */
[----:B------:R-:W-:-:S04]  /*b0b0*/  FMUL R0, R0, UR26 ;  /* 0x0000001a00007c20 */ /* 0x000fc80008400000 */
[----:B---3--:R-:W-:-:S05]  /*b0c0*/  FFMA R0, R2, UR25, R0 ;  /* 0x0000001902007c23 */ /* 0x008fca0008000000 */
[----:B0-----:R-:W-:Y:S02]  /*b0d0*/  F2FP.SATFINITE.E4M3.F32.PACK_AB_MERGE_C R3, RZ, R0, RZ ;  /* 0x00000000ff03723e */ /* 0x001fe400048070ff */
[----:B------:R-:W-:-:S03]  /*b0e0*/  PRMT R0, RZ, 0x7610, R0 ;  /* 0x00007610ff007816 */ /* 0x000fc60000000000 */
[----:B------:R0:W-:Y:S01]  /*b0f0*/  @!P3 STG.E.U8 desc[UR20][R26.64+0xc1], R3 ;  /* 0x0000c1031a00b986 */ /* 0x0001e2000c101114 */
[----:B------:R-:W-:Y:S05]  /*b100*/  @P4 BRA `(.L_x_243) ;  /* 0x0000000000044947 */ /* 0x000fea0003800000 */
[----:B------:R3:W5:Y:S02]  /*b110*/  LDG.E.U8 R0, desc[UR20][R28.64+0xc8] ;  /* 0x0000c8141c007981 */ /* 0x000764000c1e1100 */
.L_x_243:
[----:B------:R-:W-:Y:S05]  /*b120*/  BSYNC B1 ;  /* 0x0000000000017941 */ /* 0x000fea0003800000 */
.L_x_242:
[----:B------:R-:W2:Y:S01]  /*b130*/  LDL.LU R2, [R1+0x8] ;  /* 0x0000080001027983 */ /* 0x000ea20000300800 */
        /* <DEDUP_REMOVED lines=12> */
.L_x_245:
[----:B------:R-:W-:Y:S05]  /*b200*/  BSYNC B1 ;  /* 0x0000000000017941 */ /* 0x000fea0003800000 */
.L_x_244:
        /* <DEDUP_REMOVED lines=13> */
.L_x_247:
[----:B------:R-:W-:Y:S05]  /*b2e0*/  BSYNC B1 ;  /* 0x0000000000017941 */ /* 0x000fea0003800000 */
.L_x_246:
        /* <DEDUP_REMOVED lines=13> */
.L_x_249:
[----:B------:R-:W-:Y:S05]  /*b3c0*/  BSYNC B1 ;  /* 0x0000000000017941 */ /* 0x000fea0003800000 */
.L_x_248:
        /* <DEDUP_REMOVED lines=13> */
.L_x_251:
[----:B------:R-:W-:Y:S05]  /*b4a0*/  BSYNC B1 ;  /* 0x0000000000017941 */ /* 0x000fea0003800000 */
.L_x_250:
        /* <DEDUP_REMOVED lines=13> */
.L_x_253:
[----:B------:R-:W-:Y:S05]  /*b580*/  BSYNC B1 ;  /* 0x0000000000017941 */ /* 0x000fea0003800000 */
.L_x_252:
        /* <DEDUP_REMOVED lines=13> */
.L_x_255:
[----:B------:R-:W-:Y:S05]  /*b660*/  BSYNC B1 ;  /* 0x0000000000017941 */ /* 0x000fea0003800000 */
.L_x_254:
        /* <DEDUP_REMOVED lines=13> */
.L_x_257:
[----:B------:R-:W-:Y:S05]  /*b740*/  BSYNC B1 ;  /* 0x0000000000017941 */ /* 0x000fea0003800000 */
.L_x_256:
        /* <DEDUP_REMOVED lines=13> */
.L_x_259:
[----:B------:R-:W-:Y:S05]  /*b820*/  BSYNC B1 ;  /* 0x0000000000017941 */ /* 0x000fea0003800000 */
.L_x_258:
        /* <DEDUP_REMOVED lines=13> */
.L_x_261:
[----:B------:R-:W-:Y:S05]  /*b900*/  BSYNC B1 ;  /* 0x0000000000017941 */ /* 0x000fea0003800000 */
.L_x_260:
        /* <DEDUP_REMOVED lines=13> */
.L_x_263:
[----:B------:R-:W-:Y:S05]  /*b9e0*/  BSYNC B1 ;  /* 0x0000000000017941 */ /* 0x000fea0003800000 */
.L_x_262:
        /* <DEDUP_REMOVED lines=13> */
.L_x_265:
[----:B------:R-:W-:Y:S05]  /*bac0*/  BSYNC B1 ;  /* 0x0000000000017941 */ /* 0x000fea0003800000 */
.L_x_264:
        /* <DEDUP_REMOVED lines=13> */
.L_x_267:
[----:B------:R-:W-:Y:S05]  /*bba0*/  BSYNC B1 ;  /* 0x0000000000017941 */ /* 0x000fea0003800000 */
.L_x_266:
        /* <DEDUP_REMOVED lines=13> */
.L_x_269:
[----:B------:R-:W-:Y:S05]  /*bc80*/  BSYNC B1 ;  /* 0x0000000000017941 */ /* 0x000fea0003800000 */
.L_x_268:
        /* <DEDUP_REMOVED lines=13> */
.L_x_271:
[----:B------:R-:W-:Y:S05]  /*bd60*/  BSYNC B1 ;  /* 0x0000000000017941 */ /* 0x000fea0003800000 */
.L_x_270:
        /* <DEDUP_REMOVED lines=13> */
.L_x_273:
[----:B------:R-:W-:Y:S05]  /*be40*/  BSYNC B1 ;  /* 0x0000000000017941 */ /* 0x000fea0003800000 */
.L_x_272:
        /* <DEDUP_REMOVED lines=13> */
.L_x_275:
[----:B------:R-:W-:Y:S05]  /*bf20*/  BSYNC B1 ;  /* 0x0000000000017941 */ /* 0x000fea0003800000 */
.L_x_274:
        /* <DEDUP_REMOVED lines=13> */
.L_x_277:
[----:B------:R-:W-:Y:S05]  /*c000*/  BSYNC B1 ;  /* 0x0000000000017941 */ /* 0x000fea0003800000 */
.L_x_276:
        /* <DEDUP_REMOVED lines=13> */
.L_x_279:
[----:B------:R-:W-:Y:S05]  /*c0e0*/  BSYNC B1 ;  /* 0x0000000000017941 */ /* 0x000fea0003800000 */
.L_x_278:
        /* <DEDUP_REMOVED lines=13> */
.L_x_281:
[----:B------:R-:W-:Y:S05]  /*c1c0*/  BSYNC B1 ;  /* 0x0000000000017941 */ /* 0x000fea0003800000 */
.L_x_280:
        /* <DEDUP_REMOVED lines=13> */
.L_x_283:
[----:B------:R-:W-:Y:S05]  /*c2a0*/  BSYNC B1 ;  /* 0x0000000000017941 */ /* 0x000fea0003800000 */
.L_x_282:
        /* <DEDUP_REMOVED lines=13> */
.L_x_285:
[----:B------:R-:W-:Y:S05]  /*c380*/  BSYNC B1 ;  /* 0x0000000000017941 */ /* 0x000fea0003800000 */
.L_x_284:
        /* <DEDUP_REMOVED lines=13> */
.L_x_287:
[----:B------:R-:W-:Y:S05]  /*c460*/  BSYNC B1 ;  /* 0x0000000000017941 */ /* 0x000fea0003800000 */
.L_x_286:
        /* <DEDUP_REMOVED lines=13> */
.L_x_289:
[----:B------:R-:W-:Y:S05]  /*c540*/  BSYNC B1 ;  /* 0x0000000000017941 */ /* 0x000fea0003800000 */
.L_x_288:
        /* <DEDUP_REMOVED lines=13> */
.L_x_291:
[----:B------:R-:W-:Y:S05]  /*c620*/  BSYNC B1 ;  /* 0x0000000000017941 */ /* 0x000fea0003800000 */
.L_x_290:
        /* <DEDUP_REMOVED lines=13> */
.L_x_293:
[----:B------:R-:W-:Y:S05]  /*c700*/  BSYNC B1 ;  /* 0x0000000000017941 */ /* 0x000fea0003800000 */
.L_x_292:
        /* <DEDUP_REMOVED lines=13> */
.L_x_295:
[----:B------:R-:W-:Y:S05]  /*c7e0*/  BSYNC B1 ;  /* 0x0000000000017941 */ /* 0x000fea0003800000 */
.L_x_294:
        /* <DEDUP_REMOVED lines=13> */
.L_x_297:
[----:B------:R-:W-:Y:S05]  /*c8c0*/  BSYNC B1 ;  /* 0x0000000000017941 */ /* 0x000fea0003800000 */
.L_x_296:
[----:B------:R-:W-:Y:S05]  /*c8d0*/  @P1 BRA `(.L_x_298) ;  /* 0x0000002000a41947 */ /* 0x000fea0003800000 */
[----:B------:R-:W2:Y:S01]  /*c8e0*/  LDL.LU R2, [R1+0x74] ;  /* 0x0000740001027983 */ /* 0x000ea20000300800 */
[----:B-----5:R-:W-:-:S04]  /*c8f0*/  LOP3.LUT R0, R0, 0xff, RZ, 0xc0, !PT ;  /* 0x000000ff00007812 */ /* 0x020fc800078ec0ff */
[----:B------:R-:W-:-:S05]  /*c900*/  F2FP.F16.E4M3.UNPACK_B R0, R0 ;  /* 0x00000000ff00723e */ /* 0x000fca00020006ff */
[----:B------:R-:W-:-:S05]  /*c910*/  HADD2.F32 R0, -RZ, R0.H0_H0 ;  /* 0x20000000ff007230 */ /* 0x000fca0000004100 */
[----:B------:R-:W-:-:S04]  /*c920*/  FMUL R0, R0, UR26 ;  /* 0x0000001a00007c20 */ /* 0x000fc80008400000 */
[----:B--2---:R-:W-:-:S05]  /*c930*/  FFMA R0, R2, UR25, R0 ;  /* 0x0000001902007c23 */ /* 0x004fca0008000000 */
[----:B0-----:R-:W-:-:S05]  /*c940*/  F2FP.SATFINITE.E4M3.F32.PACK_AB_MERGE_C R3, RZ, R0, RZ ;  /* 0x00000000ff03723e */ /* 0x001fca00048070ff */
[----:B------:R0:W-:Y:S01]  /*c950*/  STG.E.U8 desc[UR20][R26.64+0xf9], R3 ;  /* 0x0000f9031a007986 */ /* 0x0001e2000c101114 */
[----:B------:R-:W-:Y:S05]  /*c960*/  BRA `(.L_x_298) ;  /* 0x0000002000807947 */ /* 0x000fea0003800000 */
.L_x_41:
[C---:B------:R-:W-:Y:S01]  /*c970*/  ISETP.GE.AND P1, PT, R39.reuse, 0x1, PT ;  /* 0x000000012700780c */ /* 0x040fe20003f26270 */
[----:B------:R-:W-:Y:S01]  /*c980*/  FMUL R226, R226, UR25 ;  /* 0x00000019e2e27c20 */ /* 0x000fe20008400000 */
[----:B------:R-:W2:Y:S01]  /*c990*/  LDL.LU R227, [R1+0x10] ;  /* 0x0000100001e37983 */ /* 0x000ea20000300800 */
[----:B------:R-:W-:Y:S01]  /*c9a0*/  ISETP.GE.AND P0, PT, R39, 0x9, PT ;  /* 0x000000092700780c */ /* 0x000fe20003f06270 */
[----:B------:R-:W-:Y:S01]  /*c9b0*/  FMUL R225, R225, UR25 ;  /* 0x00000019e1e17c20 */ /* 0x000fe20008400000 */
[C---:B------:R-:W-:Y:S02]  /*c9c0*/  ISETP.LT.OR P4, PT, R34.reuse, 0x1, !P1 ;  /* 0x000000012200780c */ /* 0x040fe40004f81670 */
[C---:B------:R-:W-:Y:S02]  /*c9d0*/  ISETP.LT.OR P5, PT, R34.reuse, 0x2, !P1 ;  /* 0x000000022200780c */ /* 0x040fe40004fa1670 */
[----:B------:R-:W-:Y:S02]  /*c9e0*/  F2FP.SATFINITE.E4M3.F32.PACK_AB_MERGE_C R29, RZ, R226, RZ ;  /* 0x000000e2ff1d723e */ /* 0x000fe400048070ff */
[----:B------:R-:W-:Y:S01]  /*c9f0*/  ISETP.LT.OR P3, PT, R34, 0x1, !P0 ;  /* 0x000000012200780c */ /* 0x000fe20004761670 */
[----:B------:R-:W-:Y:S01]  /*ca00*/  FMUL R224, R224, UR25 ;  /* 0x00000019e0e07c20 */ /* 0x000fe20008400000 */
[----:B------:R-:W-:Y:S01]  /*ca10*/  ISETP.LT.OR P6, PT, R34, 0xa, !P1 ;  /* 0x0000000a2200780c */ /* 0x000fe20004fc1670 */
[----:B------:R-:W-:Y:S01]  /*ca20*/  FMUL R223, R223, UR25 ;  /* 0x00000019dfdf7c20 */ /* 0x000fe20008400000 */
[----:B------:R-:W-:Y:S01]  /*ca30*/  F2FP.SATFINITE.E4M3.F32.PACK_AB_MERGE_C R225, RZ, R225, RZ ;  /* 0x000000e1ffe1723e */ /* 0x000fe200048070ff */
[----:B------:R-:W-:Y:S01]  /*ca40*/  FMUL R221, R221, UR25 ;  /* 0x00000019dddd7c20 */ /* 0x000fe20008400000 */
[----:B------:R-:W-:Y:S01]  /*ca50*/  FMUL R222, R222, UR25 ;  /* 0x00000019dede7c20 */ /* 0x000fe20008400000 */
[----:B------:R0:W-:Y:S01]  /*ca60*/  @!P4 STG.E.U8 desc[UR20][R24.64], R29 ;  /* 0x0000001d1800c986 */ /* 0x0001e2000c101114 */
[----:B------:R-:W-:-:S02]  /*ca70*/  ISETP.LT.OR P4, PT, R34, 0x2, !P0 ;  /* 0x000000022200780c */ /* 0x000fc40004781670 */
[----:B------:R-:W-:Y:S01]  /*ca80*/  F2FP.SATFINITE.E4M3.F32.PACK_AB_MERGE_C R31, RZ, R224, RZ ;  /* 0x000000e0ff1f723e */ /* 0x000fe200048070ff */
[----:B------:R3:W-:Y:S01]  /*ca90*/  @!P5 STG.E.U8 desc[UR20][R24.64+0x1], R225 ;  /* 0x000001e11800d986 */ /* 0x0007e2000c101114 */
[----:B------:R-:W-:Y:S02]  /*caa0*/  ISETP.LT.OR P5, PT, R34, 0x9, !P1 ;  /* 0x000000092200780c */ /* 0x000fe40004fa1670 */
[----:B------:R-:W-:Y:S01]  /*cab0*/  F2FP.SATFINITE.E4M3.F32.PACK_AB_MERGE_C R223, RZ, R223, RZ ;  /* 0x000000dfffdf723e */ /* 0x000fe200048070ff */
[----:B------:R-:W-:Y:S01]  /*cac0*/  FMUL R220, R220, UR25 ;  /* 0x00000019dcdc7c20 */ /* 0x000fe20008400000 */
[----:B------:R-:W-:Y:S01]  /*cad0*/  F2FP.SATFINITE.E4M3.F32.PACK_AB_MERGE_C R221, RZ, R221, RZ ;  /* 0x000000ddffdd723e */ /* 0x000fe200048070ff */
[----:B------:R-:W-:Y:S01]  /*cae0*/  @!P3 STG.E.U8 desc[UR20][R26.64], R31 ;  /* 0x0000001f1a00b986 */ /* 0x000fe2000c101114 */
[----:B------:R-:W-:-:S03]  /*caf0*/  ISETP.LT.OR P3, PT, R34, 0x9, !P0 ;  /* 0x000000092200780c */ /* 0x000fc60004761670 */
[----:B------:R-:W-:Y:S01]  /*cb00*/  @!P4 STG.E.U8 desc[UR20][R26.64+0x1], R223 ;  /* 0x000001df1a00c986 */ /* 0x000fe2000c101114 */
[----:B------:R-:W-:-:S03]  /*cb10*/  ISETP.LT.OR P4, PT, R34, 0xa, !P0 ;  /* 0x0000000a2200780c */ /* 0x000fc60004781670 */
[----:B------:R-:W-:Y:S01]  /*cb20*/  @!P6 STG.E.U8 desc[UR20][R24.64+0x9], R221 ;  /* 0x000009dd1800e986 */ /* 0x000fe2000c101114 */
[C---:B------:R-:W-:Y:S01]  /*cb30*/  ISETP.LT.OR P6, PT, R34.reuse, 0x12, !P1 ;  /* 0x000000122200780c */ /* 0x040fe20004fc1670 */
[----:B------:R-:W-:Y:S01]  /*cb40*/  FMUL R219, R219, UR25 ;  /* 0x00000019dbdb7c20 */ /* 0x000fe20008400000 */
[----:B0-----:R-:W-:Y:S01]  /*cb50*/  F2FP.SATFINITE.E4M3.F32.PACK_AB_MERGE_C R29, RZ, R222, RZ ;  /* 0x000000deff1d723e */ /* 0x001fe200048070ff */
[----:B------:R-:W-:Y:S01]  /*cb60*/  FMUL R217, R217, UR25 ;  /* 0x00000019d9d97c20 */ /* 0x000fe20008400000 */
[----:B------:R-:W4:Y:S01]  /*cb70*/  LDL.LU R226, [R1+0xc] ;  /* 0x00000c0001e27983 */ /* 0x000f220000300800 */
[----:B------:R-:W-:Y:S02]  /*cb80*/  F2FP.SATFINITE.E4M3.F32.PACK_AB_MERGE_C R33, RZ, R220, RZ ;  /* 0x000000dcff21723e */ /* 0x000fe400048070ff */
[----:B------:R-:W-:Y:S01]  /*cb90*/  F2FP.SATFINITE.E4M3.F32.PACK_AB_MERGE_C R219, RZ, R219, RZ ;  /* 0x000000dbffdb723e */ /* 0x000fe200048070ff */
[----:B------:R0:W-:Y:S01]  /*cba0*/  @!P5 STG.E.U8 desc[UR20][R24.64+0x8], R29 ;  /* 0x0000081d1800d986 */ /* 0x0001e2000c101114 */
[----:B------:R-:W-:-:S02]  /*cbb0*/  ISETP.LT.OR P5, PT, R34, 0x11, !P1 ;  /* 0x000000112200780c */ /* 0x000fc40004fa1670 */
[----:B------:R-:W-:Y:S01]  /*cbc0*/  F2FP.SATFINITE.E4M3.F32.PACK_AB_MERGE_C R217, RZ, R217, RZ ;  /* 0x000000d9ffd9723e */ /* 0x000fe200048070ff */
[----:B---3--:R-:W3:Y:S01]  /*cbd0*/  LDL.LU R225, [R1+0x8] ;  /* 0x0000080001e17983 */ /* 0x008ee20000300800 */
[----:B------:R-:W-:-:S03]  /*cbe0*/  FMUL R218, R218, UR25 ;  /* 0x00000019dada7c20 */ /* 0x000fc60008400000 */
[----:B------:R-:W4:Y:S04]  /*cbf0*/  LDL.LU R224, [R1+0x4] ;  /* 0x0000040001e07983 */ /* 0x000f280000300800 */
[----:B------:R-:W3:Y:S01]  /*cc00*/  LDL.LU R222, [R1] ;  /* 0x0000000001de7983 */ /* 0x000ee20000300800 */
[----:B0-----:R-:W-:Y:S01]  /*cc10*/  F2FP.SATFINITE.E4M3.F32.PACK_AB_MERGE_C R29, RZ, R218, RZ ;  /* 0x000000daff1d723e */ /* 0x001fe200048070ff */
[----:B------:R-:W-:Y:S01]  /*cc20*/  FMUL R216, R216, UR25 ;  /* 0x00000019d8d87c20 */ /* 0x000fe20008400000 */
[----:B------:R-:W-:Y:S01]  /*cc30*/  FMUL R215, R215, UR25 ;  /* 0x00000019d7d77c20 */ /* 0x000fe20008400000 */
[----:B------:R0:W-:Y:S01]  /*cc40*/  @!P3 STG.E.U8 desc[UR20][R26.64+0x8], R33 ;  /* 0x000008211a00b986 */ /* 0x0001e2000c101114 */
[C---:B------:R-:W-:Y:S01]  /*cc50*/  ISETP.LT.OR P3, PT, R34.reuse, 0x11, !P0 ;  /* 0x000000112200780c */ /* 0x040fe20004761670 */
[----:B------:R-:W-:Y:S01]  /*cc60*/  FMUL R213, R213, UR25 ;  /* 0x00000019d5d57c20 */ /* 0x000fe20008400000 */
[----:B------:R-:W-:Y:S01]  /*cc70*/  F2FP.SATFINITE.E4M3.F32.PACK_AB_MERGE_C R31, RZ, R216, RZ ;  /* 0x000000d8ff1f723e */ /* 0x000fe200048070ff */
[----:B------:R-:W-:Y:S01]  /*cc80*/  @!P4 STG.E.U8 desc[UR20][R26.64+0x9], R219 ;  /* 0x000009db1a00c986 */ /* 0x000fe2000c101114 */
[----:B------:R-:W-:Y:S01]  /*cc90*/  ISETP.LT.OR P4, PT, R34, 0x12, !P0 ;  /* 0x000000122200780c */ /* 0x000fe20004781670 */
[----:B------:R-:W-:Y:S01]  /*cca0*/  FMUL R214, R214, UR25 ;  /* 0x00000019d6d67c20 */ /* 0x000fe20008400000 */
[----:B------:R-:W-:Y:S01]  /*ccb0*/  F2FP.SATFINITE.E4M3.F32.PACK_AB_MERGE_C R215, RZ, R215, RZ ;  /* 0x000000d7ffd7723e */ /* 0x000fe200048070ff */
[----:B------:R-:W-:Y:S01]  /*ccc0*/  @!P6 STG.E.U8 desc[UR20][R24.64+0x11], R217 ;  /* 0x000011d91800e986 */ /* 0x000fe2000c101114 */
[----:B------:R-:W-:Y:S01]  /*ccd0*/  ISETP.LT.OR P6, PT, R34, 0x1a, !P1 ;  /* 0x0000001a2200780c */ /* 0x000fe20004fc1670 */
[----:B------:R-:W-:Y:S01]  /*cce0*/  FMUL R212, R212, UR25 ;  /* 0x00000019d4d47c20 */ /* 0x000fe20008400000 */
[----:B------:R-:W-:Y:S01]  /*ccf0*/  F2FP.SATFINITE.E4M3.F32.PACK_AB_MERGE_C R213, RZ, R213, RZ ;  /* 0x000000d5ffd5723e */ /* 0x000fe200048070ff */
[----:B------:R1:W-:Y:S01]  /*cd00*/  @!P5 STG.E.U8 desc[UR20][R24.64+0x10], R29 ;  /* 0x0000101d1800d986 */ /* 0x0003e2000c101114 */
[C---:B------:R-:W-:Y:S01]  /*cd10*/  ISETP.LT.OR P5, PT, R34.reuse, 0x19, !P1 ;  /* 0x000000192200780c */ /* 0x040fe20004fa1670 */
[----:B------:R-:W-:Y:S01]  /*cd20*/  FMUL R211, R211, UR25 ;  /* 0x00000019d3d37c20 */ /* 0x000fe20008400000 */
[----:B------:R-:W-:Y:S01]  /*cd30*/  FMUL R209, R209, UR25 ;  /* 0x00000019d1d17c20 */ /* 0x000fe20008400000 */
[----:B------:R1:W-:Y:S01]  /*cd40*/  @!P3 STG.E.U8 desc[UR20][R26.64+0x10], R31 ;  /* 0x0000101f1a00b986 */ /* 0x0003e2000c101114 */
[----:B------:R-:W-:Y:S01]  /*cd50*/  ISETP.LT.OR P3, PT, R34, 0x19, !P0 ;  /* 0x000000192200780c */ /* 0x000fe20004761670 */
[----:B------:R-:W-:Y:S01]  /*cd60*/  FMUL R210, R210, UR25 ;  /* 0x00000019d2d27c20 */ /* 0x000fe20008400000 */
[----:B0-----:R-:W-:Y:S01]  /*cd70*/  F2FP.SATFINITE.E4M3.F32.PACK_AB_MERGE_C R33, RZ, R212, RZ ;  /* 0x000000d4ff21723e */ /* 0x001fe200048070ff */
[----:B------:R-:W-:Y:S01]  /*cd80*/  @!P4 STG.E.U8 desc[UR20][R26.64+0x11], R215 ;  /* 0x000011d71a00c986 */ /* 0x000fe2000c101114 */
[----:B------:R-:W-:Y:S01]  /*cd90*/  ISETP.LT.OR P4, PT, R34, 0x1a, !P0 ;  /* 0x0000001a2200780c */ /* 0x000fe20004781670 */
[----:B------:R-:W-:Y:S01]  /*cda0*/  FMUL R208, R208, UR25 ;  /* 0x00000019d0d07c20 */ /* 0x000fe20008400000 */
[----:B------:R-:W-:Y:S01]  /*cdb0*/  F2FP.SATFINITE.E4M3.F32.PACK_AB_MERGE_C R211, RZ, R211, RZ ;  /* 0x000000d3ffd3723e */ /* 0x000fe200048070ff */
[----:B------:R-:W-:Y:S01]  /*cdc0*/  @!P6 STG.E.U8 desc[UR20][R24.64+0x19], R213 ;  /* 0x000019d51800e986 */ /* 0x000fe2000c101114 */
[----:B------:R-:W-:Y:S01]  /*cdd0*/  ISETP.LT.OR P6, PT, R34, 0x22, !P1 ;  /* 0x000000222200780c */ /* 0x000fe20004fc1670 */
[----:B------:R-:W-:Y:S01]  /*cde0*/  FMUL R207, R207, UR25 ;  /* 0x00000019cfcf7c20 */ /* 0x000fe20008400000 */
[----:B-1----:R-:W-:Y:S01]  /*cdf0*/  F2FP.SATFINITE.E4M3.F32.PACK_AB_MERGE_C R29, RZ, R214, RZ ;  /* 0x000000d6ff1d723e */ /* 0x002fe200048070ff */
[----:B------:R-:W-:Y:S01]  /*ce00*/  FMUL R205, R205, UR25 ;  /* 0x00000019cdcd7c20 */ /* 0x000fe20008400000 */
[----:B------:R-:W-:Y:S01]  /*ce10*/  F2FP.SATFINITE.E4M3.F32.PACK_AB_MERGE_C R209, RZ, R209, RZ ;  /* 0x000000d1ffd1723e */ /* 0x000fe200048070ff */
[----:B------:R-:W-:Y:S01]  /*ce20*/  FMUL R206, R206, UR25 ;  /* 0x00000019cece7c20 */ /* 0x000fe20008400000 */
[----:B------:R-:W-:Y:S01]  /*ce30*/  F2FP.SATFINITE.E4M3.F32.PACK_AB_MERGE_C R31, RZ, R208, RZ ;  /* 0x000000d0ff1f723e */ /* 0x000fe200048070ff */
[----:B------:R0:W-:Y:S01]  /*ce40*/  @!P5 STG.E.U8 desc[UR20][R24.64+0x18], R29 ;  /* 0x0000181d1800d986 */ /* 0x0001e2000c101114 */
[----:B------:R-:W-:Y:S01]  /*ce50*/  ISETP.LT.OR P5, PT, R34, 0x21, !P1 ;  /* 0x000000212200780c */ /* 0x000fe20004fa1670 */
[----:B------:R-:W-:Y:S01]  /*ce60*/  FMUL R204, R204, UR25 ;  /* 0x00000019cccc7c20 */ /* 0x000fe20008400000 */
[----:B------:R-:W-:Y:S01]  /*ce70*/  F2FP.SATFINITE.E4M3.F32.PACK_AB_MERGE_C R207, RZ, R207, RZ ;  /* 0x000000cfffcf723e */ /* 0x000fe200048070ff */
[----:B------:R1:W-:Y:S01]  /*ce80*/  @!P3 STG.E.U8 desc[UR20][R26.64+0x18], R33 ;  /* 0x000018211a00b986 */ /* 0x0003e2000c101114 */
[C---:B------:R-:W-:Y:S01]  /*ce90*/  ISETP.LT.OR P3, PT, R34.reuse, 0x21, !P0 ;  /* 0x000000212200780c */ /* 0x040fe20004761670 */
[----:B------:R-:W-:Y:S01]  /*cea0*/  FMUL R203, R203, UR25 ;  /* 0x00000019cbcb7c20 */ /* 0x000fe20008400000 */
[----:B------:R-:W-:Y:S01]  /*ceb0*/  F2FP.SATFINITE.E4M3.F32.PACK_AB_MERGE_C R205, RZ, R205, RZ ;  /* 0x000000cdffcd723e */ /* 0x000fe200048070ff */
[----:B------:R-:W-:Y:S01]  /*cec0*/  @!P4 STG.E.U8 desc[UR20][R26.64+0x19], R211 ;  /* 0x000019d31a00c986 */ /* 0x000fe2000c101114 */
[C---:B------:R-:W-:Y:S01]  /*ced0*/  ISETP.LT.OR P4, PT, R34.reuse, 0x22, !P0 ;  /* 0x000000222200780c */ /* 0x040fe20004781670 */
[----:B------:R-:W-:Y:S01]  /*cee0*/  FMUL R201, R201, UR25 ;  /* 0x00000019c9c97c20 */ /* 0x000fe20008400000 */
[----:B------:R-:W-:Y:S01]  /*cef0*/  F2FP.SATFINITE.E4M3.F32.PACK_AB_MERGE_C R203, RZ, R203, RZ ;  /* 0x000000cbffcb723e */ /* 0x000fe200048070ff */
[----:B------:R-:W-:Y:S01]  /*cf00*/  @!P6 STG.E.U8 desc[UR20][R24.64+0x21], R209 ;  /* 0x000021d11800e986 */ /* 0x000fe2000c101114 */
[----:B------:R-:W-:Y:S01]  /*cf10*/  ISETP.LT.OR P6, PT, R34, 0x2a, !P1 ;  /* 0x0000002a2200780c */ /* 0x000fe20004fc1670 */
[----:B------:R-:W-:Y:S01]  /*cf20*/  FMUL R202, R202, UR25 ;  /* 0x00000019caca7c20 */ /* 0x000fe20008400000 */
[----:B0-----:R-:W-:Y:S01]  /*cf30*/  F2FP.SATFINITE.E4M3.F32.PACK_AB_MERGE_C R29, RZ, R210, RZ ;  /* 0x000000d2ff1d723e */ /* 0x001fe200048070ff */
[----:B------:R-:W-:Y:S01]  /*cf40*/  FMUL R200, R200, UR25 ;  /* 0x00000019c8c87c20 */ /* 0x000fe20008400000 */
[----:B-1----:R-:W-:Y:S01]  /*cf50*/  F2FP.SATFINITE.E4M3.F32.PACK_AB_MERGE_C R33, RZ, R204, RZ ;  /* 0x000000ccff21723e */ /* 0x002fe200048070ff */
[----:B------:R-:W-:Y:S01]  /*cf60*/  FMUL R199, R199, UR25 ;  /* 0x00000019c7c77c20 */ /* 0x000fe20008400000 */
[----:B------:R-:W-:Y:S01]  /*cf70*/  F2FP.SATFINITE.E4M3.F32.PACK_AB_MERGE_C R201, RZ, R201, RZ ;  /* 0x000000c9ffc9723e */ /* 0x000fe200048070ff */
[----:B------:R0:W-:Y:S01]  /*cf80*/  @!P5 STG.E.U8 desc[UR20][R24.64+0x20], R29 ;  /* 0x0000201d1800d986 */ /* 0x0001e2000c101114 */
[C---:B------:R-:W-:Y:S01]  /*cf90*/  ISETP.LT.OR P5, PT, R34.reuse, 0x29, !P1 ;  /* 0x000000292200780c */ /* 0x040fe20004fa1670 */
[----:B------:R-:W-:Y:S01]  /*cfa0*/  FMUL R197, R197, UR25 ;  /* 0x00000019c5c57c20 */ /* 0x000fe20008400000 */
[----:B------:R-:W-:Y:S01]  /*cfb0*/  F2FP.SATFINITE.E4M3.F32.PACK_AB_MERGE_C R199, RZ, R199, RZ ;  /* 0x000000c7ffc7723e */ /* 0x000fe200048070ff */
[----:B------:R1:W-:Y:S01]  /*cfc0*/  @!P3 STG.E.U8 desc[UR20][R26.64+0x20], R31 ;  /* 0x0000201f1a00b986 */ /* 0x0003e2000c101114 */
[----:B------:R-:W-:Y:S01]  /*cfd0*/  ISETP.LT.OR P3, PT, R34, 0x29, !P0 ;  /* 0x000000292200780c */ /* 0x000fe20004761670 */
[----:B------:R-:W-:Y:S01]  /*cfe0*/  FMUL R198, R198, UR25 ;  /* 0x00000019c6c67c20 */ /* 0x000fe20008400000 */
[----:B------:R-:W-:Y:S01]  /*cff0*/  F2FP.SATFINITE.E4M3.F32.PACK_AB_MERGE_C R197, RZ, R197, RZ ;  /* 0x000000c5ffc5723e */ /* 0x000fe200048070ff */
[----:B------:R-:W-:Y:S01]  /*d000*/  @!P4 STG.E.U8 desc[UR20][R26.64+0x21], R207 ;  /* 0x000021cf1a00c986 */ /* 0x000fe2000c101114 */
[----:B------:R-:W-:Y:S01]  /*d010*/  ISETP.LT.OR P4, PT, R34, 0x2a, !P0 ;  /* 0x0000002a2200780c */ /* 0x000fe20004781670 */
[----:B------:R-:W-:Y:S01]  /*d020*/  FMUL R196, R196, UR25 ;  /* 0x00000019c4c47c20 */ /* 0x000fe20008400000 */
[----:B------:R-:W-:Y:S01]  /*d030*/  FMUL R195, R195, UR25 ;  /* 0x00000019c3c37c20 */ /* 0x000fe20008400000 */
        /* <DEDUP_REMOVED lines=27> */
[----:B------:R-:W-:Y:S01]  /*d1f0*/  FMUL R186, R186, UR25 ;  /* 0x00000019baba7c20 */ /* 0x000fe20008400000 */
        /* <DEDUP_REMOVED lines=154> */
[----:B-----5:R-:W-:Y:S01]  /*dba0*/  FMUL R5, R5, UR25 ;  /* 0x0000001905057c20 */ /* 0x020fe20008400000 */
[----:B0-----:R-:W-:Y:S01]  /*dbb0*/  F2FP.SATFINITE.E4M3.F32.PACK_AB_MERGE_C R29, RZ, R170, RZ ;  /* 0x000000aaff1d723e */ /* 0x001fe200048070ff */
[----:B------:R-:W-:Y:S01]  /*dbc0*/  FMUL R0, R0, UR25 ;  /* 0x0000001900007c20 */ /* 0x000fe20008400000 */
[----:B-1----:R-:W-:Y:S01]  /*dbd0*/  F2FP.SATFINITE.E4M3.F32.PACK_AB_MERGE_C R33, RZ, R164, RZ ;  /* 0x000000a4ff21723e */ /* 0x002fe200048070ff */
[----:B------:R-:W-:Y:S01]  /*dbe0*/  FMUL R6, R6, UR25 ;  /* 0x0000001906067c20 */ /* 0x000fe20008400000 */
[----:B------:R-:W-:Y:S01]  /*dbf0*/  F2FP.SATFINITE.E4M3.F32.PACK_AB_MERGE_C R7, RZ, R7, RZ ;  /* 0x00000007ff07723e */ /* 0x000fe200048070ff */
[----:B------:R0:W-:Y:S01]  /*dc00*/  @!P5 STG.E.U8 desc[UR20][R24.64+0x70], R29 ;  /* 0x0000701d1800d986 */ /* 0x0001e2000c101114 */
[----:B------:R-:W-:Y:S01]  /*dc10*/  ISETP.LT.OR P5, PT, R34, 0x79, !P1 ;  /* 0x000000792200780c */ /* 0x000fe20004fa1670 */
[----:B------:R-:W-:Y:S01]  /*dc20*/  FMUL R2, R2, UR25 ;  /* 0x0000001902027c20 */ /* 0x000fe20008400000 */
[----:B------:R-:W-:Y:S01]  /*dc30*/  F2FP.SATFINITE.E4M3.F32.PACK_AB_MERGE_C R5, RZ, R5, RZ ;  /* 0x00000005ff05723e */ /* 0x000fe200048070ff */
[----:B------:R1:W-:Y:S01]  /*dc40*/  @!P3 STG.E.U8 desc[UR20][R26.64+0x70], R31 ;  /* 0x0000701f1a00b986 */ /* 0x0003e2000c101114 */
[----:B------:R-:W-:Y:S01]  /*dc50*/  ISETP.LT.OR P3, PT, R34, 0x79, !P0 ;  /* 0x000000792200780c */ /* 0x000fe20004761670 */
[----:B------:R-:W-:Y:S01]  /*dc60*/  FMUL R3, R3, UR25 ;  /* 0x0000001903037c20 */ /* 0x000fe20008400000 */
[----:B------:R-:W-:Y:S01]  /*dc70*/  FMUL R4, R4, UR25 ;  /* 0x0000001904047c20 */ /* 0x000fe20008400000 */
[----:B------:R-:W-:Y:S01]  /*dc80*/  @!P4 STG.E.U8 desc[UR20][R26.64+0x71], R167 ;  /* 0x000071a71a00c986 */ /* 0x000fe2000c101114 */
[----:B------:R-:W-:-:S03]  /*dc90*/  ISETP.LT.OR P4, PT, R34, 0x7a, !P0 ;  /* 0x0000007a2200780c */ /* 0x000fc60004781670 */
[----:B------:R-:W-:Y:S01]  /*dca0*/  @!P6 STG.E.U8 desc[UR20][R24.64+0x79], R165 ;  /* 0x000079a51800e986 */ /* 0x000fe2000c101114 */
[----:B------:R-:W-:Y:S02]  /*dcb0*/  ISETP.LT.OR P6, PT, R34, 0x82, !P1 ;  /* 0x000000822200780c */ /* 0x000fe40004fc1670 */
[----:B0-----:R-:W-:Y:S01]  /*dcc0*/  F2FP.SATFINITE.E4M3.F32.PACK_AB_MERGE_C R29, RZ, R166, RZ ;  /* 0x000000a6ff1d723e */ /* 0x001fe200048070ff */
[----:B------:R-:W4:Y:S01]  /*dcd0*/  LDL.LU R220, [R1+0x14] ;  /* 0x0000140001dc7983 */ /* 0x000f220000300800 */
[----:B-1----:R-:W-:-:S03]  /*dce0*/  F2FP.SATFINITE.E4M3.F32.PACK_AB_MERGE_C R31, RZ, R160, RZ ;  /* 0x000000a0ff1f723e */ /* 0x002fc600048070ff */
[----:B------:R0:W-:Y:S01]  /*dcf0*/  @!P5 STG.E.U8 desc[UR20][R24.64+0x78], R29 ;  /* 0x0000781d1800d986 */ /* 0x0001e2000c101114 */
[----:B------:R-:W-:-:S03]  /*dd00*/  ISETP.LT.OR P5, PT, R34, 0x81, !P1 ;  /* 0x000000812200780c */ /* 0x000fc60004fa1670 */
[----:B------:R1:W-:Y:S01]  /*dd10*/  @!P3 STG.E.U8 desc[UR20][R26.64+0x78], R33 ;  /* 0x000078211a00b986 */ /* 0x0003e2000c101114 */
[----:B------:R-:W-:-:S03]  /*dd20*/  ISETP.LT.OR P3, PT, R34, 0x81, !P0 ;  /* 0x000000812200780c */ /* 0x000fc60004761670 */
        /* <DEDUP_REMOVED lines=26> */
[----:B0-----:R-:W-:Y:S02]  /*ded0*/  F2FP.SATFINITE.E4M3.F32.PACK_AB_MERGE_C R29, RZ, R154, RZ ;  /* 0x0000009aff1d723e */ /* 0x001fe400048070ff */
[----:B-1----:R-:W-:-:S03]  /*dee0*/  F2FP.SATFINITE.E4M3.F32.PACK_AB_MERGE_C R33, RZ, R20, RZ ;  /* 0x00000014ff21723e */ /* 0x002fc600048070ff */
[----:B------:R0:W-:Y:S01]  /*def0*/  @!P5 STG.E.U8 desc[UR20][R24.64+0x90], R29 ;  /* 0x0000901d1800d986 */ /* 0x0001e2000c101114 */
[----:B------:R-:W-:-:S03]  /*df00*/  ISETP.LT.OR P5, PT, R34, 0x99, !P1 ;  /* 0x000000992200780c */ /* 0x000fc60004fa1670 */
[----:B------:R-:W-:Y:S01]  /*df10*/  @!P3 STG.E.U8 desc[UR20][R26.64+0x90], R31 ;  /* 0x0000901f1a00b986 */ /* 0x000fe2000c101114 */
[----:B------:R-:W-:-:S03]  /*df20*/  ISETP.LT.OR P3, PT, R34, 0x99, !P0 ;  /* 0x000000992200780c */ /* 0x000fc60004761670 */
[----:B------:R1:W-:Y:S01]  /*df30*/  @!P4 STG.E.U8 desc[UR20][R26.64+0x91], R23 ;  /* 0x000091171a00c986 */ /* 0x0003e2000c101114 */
[----:B------:R-:W-:-:S03]  /*df40*/  ISETP.LT.OR P4, PT, R34, 0x9a, !P0 ;  /* 0x0000009a2200780c */ /* 0x000fc60004781670 */
[----:B------:R2:W-:Y:S01]  /*df50*/  @!P6 STG.E.U8 desc[UR20][R24.64+0x99], R21 ;  /* 0x000099151800e986 */ /* 0x0005e2000c101114 */
[----:B------:R-:W-:Y:S02]  /*df60*/  ISETP.LT.OR P6, PT, R34, 0xa2, !P1 ;  /* 0x000000a22200780c */ /* 0x000fe40004fc1670 */
[----:B0-----:R-:W-:-:S05]  /*df70*/  F2FP.SATFINITE.E4M3.F32.PACK_AB_MERGE_C R29, RZ, R22, RZ ;  /* 0x00000016ff1d723e */ /* 0x001fca00048070ff */
[----:B------:R-:W-:Y:S01]  /*df80*/  @!P5 STG.E.U8 desc[UR20][R24.64+0x98], R29 ;  /* 0x0000981d1800d986 */ /* 0x000fe2000c101114 */
[C---:B------:R-:W-:Y:S02]  /*df90*/  ISETP.LT.OR P5, PT, R34.reuse, 0xa1, !P1 ;  /* 0x000000a12200780c */ /* 0x040fe40004fa1670 */
[----:B-1----:R-:W-:Y:S01]  /*dfa0*/  F2FP.SATFINITE.E4M3.F32.PACK_AB_MERGE_C R23, RZ, R18, RZ ;  /* 0x00000012ff17723e */ /* 0x002fe200048070ff */
[----:B------:R-:W-:Y:S01]  /*dfb0*/  @!P3 STG.E.U8 desc[UR20][R26.64+0x98], R33 ;  /* 0x000098211a00b986 */ /* 0x000fe2000c101114 */
[C---:B------:R-:W-:Y:S02]  /*dfc0*/  ISETP.LT.OR P3, PT, R34.reuse, 0xa1, !P0 ;  /* 0x000000a12200780c */ /* 0x040fe40004761670 */
[----:B--2---:R-:W-:Y:S01]  /*dfd0*/  F2FP.SATFINITE.E4M3.F32.PACK_AB_MERGE_C R21, RZ, R16, RZ ;  /* 0x00000010ff15723e */ /* 0x004fe200048070ff */
[----:B------:R0:W-:Y:S01]  /*dfe0*/  @!P4 STG.E.U8 desc[UR20][R26.64+0x99], R19 ;  /* 0x000099131a00c986 */ /* 0x0001e2000c101114 */
[----:B------:R-:W-:-:S03]  /*dff0*/  ISETP.LT.OR P4, PT, R34, 0xa2, !P0 ;  /* 0x000000a22200780c */ /* 0x000fc60004781670 */
[----:B------:R1:W-:Y:S01]  /*e000*/  @!P6 STG.E.U8 desc[UR20][R24.64+0xa1], R17 ;  /* 0x0000a1111800e986 */ /* 0x0003e2000c101114 */
[----:B------:R-:W-:-:S03]  /*e010*/  ISETP.LT.OR P6, PT, R34, 0xaa, !P1 ;  /* 0x000000aa2200780c */ /* 0x000fc60004fc1670 */
[----:B------:R-:W-:Y:S01]  /*e020*/  @!P5 STG.E.U8 desc[UR20][R24.64+0xa0], R23 ;  /* 0x0000a0171800d986 */ /* 0x000fe2000c101114 */
[----:B------:R-:W-:-:S03]  /*e030*/  ISETP.LT.OR P5, PT, R34, 0xa9, !P1 ;  /* 0x000000a92200780c */ /* 0x000fc60004fa1670 */
[----:B------:R-:W-:Y:S01]  /*e040*/  @!P3 STG.E.U8 desc[UR20][R26.64+0xa0], R21 ;  /* 0x0000a0151a00b986 */ /* 0x000fe2000c101114 */
[C---:B------:R-:W-:Y:S02]  /*e050*/  ISETP.LT.OR P3, PT, R34.reuse, 0xa9, !P0 ;  /* 0x000000a92200780c */ /* 0x040fe40004761670 */
[----:B0-----:R-:W-:Y:S01]  /*e060*/  F2FP.SATFINITE.E4M3.F32.PACK_AB_MERGE_C R19, RZ, R14, RZ ;  /* 0x0000000eff13723e */ /* 0x001fe200048070ff */
[----:B------:R0:W-:Y:S01]  /*e070*/  @!P4 STG.E.U8 desc[UR20][R26.64+0xa1], R15 ;  /* 0x0000a10f1a00c986 */ /* 0x0001e2000c101114 */
[C---:B------:R-:W-:Y:S02]  /*e080*/  ISETP.LT.OR P4, PT, R34.reuse, 0xaa, !P0 ;  /* 0x000000aa2200780c */ /* 0x040fe40004781670 */
[----:B-1----:R-:W-:Y:S01]  /*e090*/  F2FP.SATFINITE.E4M3.F32.PACK_AB_MERGE_C R17, RZ, R12, RZ ;  /* 0x0000000cff11723e */ /* 0x002fe200048070ff */
        /* <DEDUP_REMOVED lines=15> */
[----:B0-----:R-:W-:Y:S02]  /*e190*/  F2FP.SATFINITE.E4M3.F32.PACK_AB_MERGE_C R11, RZ, R6, RZ ;  /* 0x00000006ff0b723e */ /* 0x001fe400048070ff */
[C---:B------:R-:W-:Y:S01]  /*e1a0*/  ISETP.LT.OR P3, PT, R34.reuse, 0xb9, !P0 ;  /* 0x000000b92200780c */ /* 0x040fe20004761670 */
[----:B------:R0:W-:Y:S01]  /*e1b0*/  @!P4 STG.E.U8 desc[UR20][R26.64+0xb1], R7 ;  /* 0x0000b1071a00c986 */ /* 0x0001e2000c101114 */
[----:B-1----:R-:W-:Y:S02]  /*e1c0*/  F2FP.SATFINITE.E4M3.F32.PACK_AB_MERGE_C R9, RZ, R4, RZ ;  /* 0x00000004ff09723e */ /* 0x002fe400048070ff */
[C---:B------:R-:W-:Y:S01]  /*e1d0*/  ISETP.LT.OR P4, PT, R34.reuse, 0xba, !P0 ;  /* 0x000000ba2200780c */ /* 0x040fe20004781670 */
[----:B------:R1:W-:Y:S04]  /*e1e0*/  @!P6 STG.E.U8 desc[UR20][R24.64+0xb9], R5 ;  /* 0x0000b9051800e986 */ /* 0x0003e8000c101114 */
[----:B------:R2:W-:Y:S01]  /*e1f0*/  @!P5 STG.E.U8 desc[UR20][R24.64+0xb8], R11 ;  /* 0x0000b80b1800d986 */ /* 0x0005e2000c101114 */
[----:B------:R-:W-:Y:S01]  /*e200*/  FMUL R4, R227, UR25 ;  /* 0x00000019e3047c20 */ /* 0x000fe20008400000 */
[----:B------:R-:W-:-:S02]  /*e210*/  ISETP.LT.OR P5, PT, R34, 0xc1, !P1 ;  /* 0x000000c12200780c */ /* 0x000fc40004fa1670 */
[----:B0-----:R-:W-:Y:S02]  /*e220*/  F2FP.SATFINITE.E4M3.F32.PACK_AB_MERGE_C R7, RZ, R3, RZ ;  /* 0x00000003ff07723e */ /* 0x001fe400048070ff */
[----:B-1----:R-:W-:Y:S01]  /*e230*/  F2FP.SATFINITE.E4M3.F32.PACK_AB_MERGE_C R5, RZ, R0, RZ ;  /* 0x00000000ff05723e */ /* 0x002fe200048070ff */
[----:B---3--:R-:W-:Y:S01]  /*e240*/  FMUL R0, R222, UR25 ;  /* 0x00000019de007c20 */ /* 0x008fe20008400000 */
[----:B------:R-:W-:Y:S01]  /*e250*/  ISETP.LT.OR P6, PT, R34, 0xc2, !P1 ;  /* 0x000000c22200780c */ /* 0x000fe20004fc1670 */
[----:B------:R-:W3:Y:S01]  /*e260*/  LDL.LU R222, [R1+0x20] ;  /* 0x0000200001de7983 */ /* 0x000ee20000300800 */
[----:B--2---:R-:W-:Y:S02]  /*e270*/  F2FP.SATFINITE.E4M3.F32.PACK_AB_MERGE_C R11, RZ, R2, RZ ;  /* 0x00000002ff0b723e */ /* 0x004fe400048070ff */
[----:B------:R-:W-:Y:S01]  /*e280*/  F2FP.SATFINITE.E4M3.F32.PACK_AB_MERGE_C R13, RZ, R0, RZ ;  /* 0x00000000ff0d723e */ /* 0x000fe200048070ff */
[----:B----4-:R-:W-:Y:S01]  /*e290*/  FMUL R0, R224, UR25 ;  /* 0x00000019e0007c20 */ /* 0x010fe20008400000 */
[----:B------:R-:W-:Y:S01]  /*e2a0*/  FMUL R2, R225, UR25 ;  /* 0x00000019e1027c20 */ /* 0x000fe20008400000 */
[----:B------:R-:W2:Y:S04]  /*e2b0*/  LDL.LU R224, [R1+0x24] ;  /* 0x0000240001e07983 */ /* 0x000ea80000300800 */
[----:B------:R-:W4:Y:S01]  /*e2c0*/  LDL.LU R225, [R1+0x28] ;  /* 0x0000280001e17983 */ /* 0x000f220000300800 */
[----:B------:R-:W-:-:S03]  /*e2d0*/  FMUL R3, R226, UR25 ;  /* 0x00000019e2037c20 */ /* 0x000fc60008400000 */
[----:B------:R-:W4:Y:S04]  /*e2e0*/  LDL.LU R226, [R1+0x2c] ;  /* 0x00002c0001e27983 */ /* 0x000f280000300800 */
[----:B------:R-:W4:Y:S04]  /*e2f0*/  LDL.LU R227, [R1+0x30] ;  /* 0x0000300001e37983 */ /* 0x000f280000300800 */
[----:B------:R-:W-:Y:S01]  /*e300*/  @!P3 STG.E.U8 desc[UR20][R26.64+0xb8], R9 ;  /* 0x0000b8091a00b986 */ /* 0x000fe2000c101114 */
[----:B------:R-:W-:-:S03]  /*e310*/  ISETP.LT.OR P3, PT, R34, 0xc1, !P0 ;  /* 0x000000c12200780c */ /* 0x000fc60004761670 */
[----:B------:R0:W-:Y:S01]  /*e320*/  @!P4 STG.E.U8 desc[UR20][R26.64+0xb9], R7 ;  /* 0x0000b9071a00c986 */ /* 0x0001e2000c101114 */
[----:B------:R-:W-:-:S03]  /*e330*/  ISETP.LT.OR P4, PT, R34, 0xc2, !P0 ;  /* 0x000000c22200780c */ /* 0x000fc60004781670 */
[----:B------:R-:W-:Y:S01]  /*e340*/  @!P5 STG.E.U8 desc[UR20][R24.64+0xc0], R11 ;  /* 0x0000c00b1800d986 */ /* 0x000fe2000c101114 */
[----:B------:R-:W-:-:S03]  /*e350*/  ISETP.LT.OR P5, PT, R34, 0xc9, !P1 ;  /* 0x000000c92200780c */ /* 0x000fc60004fa1670 */
[----:B------:R1:W-:Y:S01]  /*e360*/  @!P6 STG.E.U8 desc[UR20][R24.64+0xc1], R5 ;  /* 0x0000c1051800e986 */ /* 0x0003e2000c101114 */
[----:B0-----:R-:W-:-:S03]  /*e370*/  F2FP.SATFINITE.E4M3.F32.PACK_AB_MERGE_C R7, RZ, R0, RZ ;  /* 0x00000000ff07723e */ /* 0x001fc600048070ff */
[----:B------:R-:W-:Y:S01]  /*e380*/  @!P3 STG.E.U8 desc[UR20][R26.64+0xc0], R13 ;  /* 0x0000c00d1a00b986 */ /* 0x000fe2000c101114 */
[C---:B------:R-:W-:Y:S02]  /*e390*/  ISETP.LT.OR P6, PT, R34.reuse, 0xca, !P1 ;  /* 0x000000ca2200780c */ /* 0x040fe40004fc1670 */
[----:B-1----:R-:W-:Y:S01]  /*e3a0*/  F2FP.SATFINITE.E4M3.F32.PACK_AB_MERGE_C R5, RZ, R2, RZ ;  /* 0x00000002ff05723e */ /* 0x002fe200048070ff */
[----:B------:R0:W-:Y:S01]  /*e3b0*/  @!P4 STG.E.U8 desc[UR20][R26.64+0xc1], R7 ;  /* 0x0000c1071a00c986 */ /* 0x0001e2000c101114 */
[C---:B------:R-:W-:Y:S02]  /*e3c0*/  ISETP.LT.OR P3, PT, R34.reuse, 0xc9, !P0 ;  /* 0x000000c92200780c */ /* 0x040fe40004761670 */
[C---:B------:R-:W-:Y:S01]  /*e3d0*/  ISETP.LT.OR P4, PT, R34.reuse, 0xca, !P0 ;  /* 0x000000ca2200780c */ /* 0x040fe20004781670 */
[----:B------:R1:W-:Y:S01]  /*e3e0*/  @!P5 STG.E.U8 desc[UR20][R24.64+0xc8], R5 ;  /* 0x0000c8051800d986 */ /* 0x0003e2000c101114 */
[----:B------:R-:W-:Y:S02]  /*e3f0*/  ISETP.LT.OR P5, PT, R34, 0xd1, !P1 ;  /* 0x000000d12200780c */ /* 0x000fe40004fa1670 */
[----:B------:R-:W-:-:S02]  /*e400*/  F2FP.SATFINITE.E4M3.F32.PACK_AB_MERGE_C R9, RZ, R3, RZ ;  /* 0x00000003ff09723e */ /* 0x000fc400048070ff */
[----:B------:R-:W-:-:S03]  /*e410*/  F2FP.SATFINITE.E4M3.F32.PACK_AB_MERGE_C R11, RZ, R4, RZ ;  /* 0x00000004ff0b723e */ /* 0x000fc600048070ff */
[----:B------:R1:W-:Y:S04]  /*e420*/  @!P6 STG.E.U8 desc[UR20][R24.64+0xc9], R9 ;  /* 0x0000c9091800e986 */ /* 0x0003e8000c101114 */
[----:B------:R-:W-:Y:S01]  /*e430*/  @!P3 STG.E.U8 desc[UR20][R26.64+0xc8], R11 ;  /* 0x0000c80b1a00b986 */ /* 0x000fe2000c101114 */
[----:B------:R-:W-:-:S03]  /*e440*/  FMUL R0, R220, UR25 ;  /* 0x00000019dc007c20 */ /* 0x000fc60008400000 */
[----:B------:R-:W4:Y:S02]  /*e450*/  LDL.LU R220, [R1+0x34] ;  /* 0x0000340001dc7983 */ /* 0x000f240000300800 */
[----:B0-----:R-:W-:Y:S01]  /*e460*/  F2FP.SATFINITE.E4M3.F32.PACK_AB_MERGE_C R7, RZ, R0, RZ ;  /* 0x00000000ff07723e */ /* 0x001fe200048070ff */
[----:B------:R-:W-:Y:S02]  /*e470*/  FMUL R2, R221, UR25 ;  /* 0x00000019dd027c20 */ /* 0x000fe40008400000 */
[----:B------:R-:W4:Y:S03]  /*e480*/  LDL.LU R221, [R1+0x38] ;  /* 0x0000380001dd7983 */ /* 0x000f260000300800 */
[----:B-1----:R-:W-:Y:S01]  /*e490*/  F2FP.SATFINITE.E4M3.F32.PACK_AB_MERGE_C R5, RZ, R2, RZ ;  /* 0x00000002ff05723e */ /* 0x002fe200048070ff */
[----:B------:R-:W-:Y:S04]  /*e4a0*/  @!P4 STG.E.U8 desc[UR20][R26.64+0xc9], R7 ;  /* 0x0000c9071a00c986 */ /* 0x000fe8000c101114 */
[----:B------:R0:W-:Y:S01]  /*e4b0*/  @!P5 STG.E.U8 desc[UR20][R24.64+0xd0], R5 ;  /* 0x0000d0051800d986 */ /* 0x0001e2000c101114 */
[----:B------:R-:W-:-:S03]  /*e4c0*/  FMUL R3, R223, UR25 ;  /* 0x00000019df037c20 */ /* 0x000fc60008400000 */
[----:B------:R-:W4:Y:S02]  /*e4d0*/  LDL.LU R223, [R1+0x3c] ;  /* 0x00003c0001df7983 */ /* 0x000f240000300800 */
[----:B------:R-:W-:Y:S01]  /*e4e0*/  F2FP.SATFINITE.E4M3.F32.PACK_AB_MERGE_C R9, RZ, R3, RZ ;  /* 0x00000003ff09723e */ /* 0x000fe200048070ff */
[----:B---3--:R-:W-:Y:S02]  /*e4f0*/  FMUL R0, R222, UR25 ;  /* 0x00000019de007c20 */ /* 0x008fe40008400000 */
[----:B------:R-:W3:Y:S03]  /*e500*/  LDL.LU R222, [R1+0x40] ;  /* 0x0000400001de7983 */ /* 0x000ee60000300800 */
[----:B------:R-:W-:Y:S01]  /*e510*/  F2FP.SATFINITE.E4M3.F32.PACK_AB_MERGE_C R13, RZ, R0, RZ ;  /* 0x00000000ff0d723e */ /* 0x000fe200048070ff */
[----:B--2---:R-:W-:Y:S02]  /*e520*/  FMUL R2, R224, UR25 ;  /* 0x00000019e0027c20 */ /* 0x004fe40008400000 */
[----:B------:R-:W2:Y:S01]  /*e530*/  LDL.LU R224, [R1+0x44] ;  /* 0x0000440001e07983 */ /* 0x000ea20000300800 */
[----:B----4-:R-:W-:-:S03]  /*e540*/  FMUL R0, R225, UR25 ;  /* 0x00000019e1007c20 */ /* 0x010fc60008400000 */
[----:B------:R-:W4:Y:S01]  /*e550*/  LDL.LU R225, [R1+0x48] ;  /* 0x0000480001e17983 */ /* 0x000f220000300800 */
[----:B------:R-:W-:Y:S01]  /*e560*/  FMUL R3, R226, UR25 ;  /* 0x00000019e2037c20 */ /* 0x000fe20008400000 */
[----:B0-----:R-:W-:Y:S02]  /*e570*/  F2FP.SATFINITE.E4M3.F32.PACK_AB_MERGE_C R5, RZ, R0, RZ ;  /* 0x00000000ff05723e */ /* 0x001fe400048070ff */
[----:B------:R-:W4:Y:S01]  /*e580*/  LDL.LU R226, [R1+0x4c] ;  /* 0x00004c0001e27983 */ /* 0x000f220000300800 */
[----:B------:R-:W-:-:S03]  /*e590*/  FMUL R0, R227, UR25 ;  /* 0x00000019e3007c20 */ /* 0x000fc60008400000 */
[----:B------:R-:W4:Y:S01]  /*e5a0*/  LDL.LU R227, [R1+0x50] ;  /* 0x0000500001e37983 */ /* 0x000f220000300800 */
[C---:B------:R-:W-:Y:S02]  /*e5b0*/  ISETP.LT.OR P6, PT, R34.reuse, 0xd2, !P1 ;  /* 0x000000d22200780c */ /* 0x040fe40004fc1670 */
[C---:B------:R-:W-:Y:S01]  /*e5c0*/  ISETP.LT.OR P4, PT, R34.reuse, 0xd2, !P0 ;  /* 0x000000d22200780c */ /* 0x040fe20004781670 */
[----:B------:R-:W4:Y:S01]  /*e5d0*/  LDL.LU R218, [R1+0x54] ;  /* 0x0000540001da7983 */ /* 0x000f220000300800 */
[C---:B------:R-:W-:Y:S02]  /*e5e0*/  ISETP.LT.OR P3, PT, R34.reuse, 0xd1, !P0 ;  /* 0x000000d12200780c */ /* 0x040fe40004761670 */
[----:B------:R-:W-:Y:S02]  /*e5f0*/  ISETP.LT.OR P5, PT, R34, 0xd9, !P1 ;  /* 0x000000d92200780c */ /* 0x000fe40004fa1670 */
[----:B------:R-:W-:Y:S02]  /*e600*/  F2FP.SATFINITE.E4M3.F32.PACK_AB_MERGE_C R7, RZ, R2, RZ ;  /* 0x00000002ff07723e */ /* 0x000fe400048070ff */
[----:B------:R-:W-:-:S03]  /*e610*/  F2FP.SATFINITE.E4M3.F32.PACK_AB_MERGE_C R11, RZ, R0, RZ ;  /* 0x00000000ff0b723e */ /* 0x000fc600048070ff */
[----:B------:R0:W-:Y:S01]  /*e620*/  @!P6 STG.E.U8 desc[UR20][R24.64+0xd1], R9 ;  /* 0x0000d1091800e986 */ /* 0x0001e2000c101114 */
[----:B------:R-:W-:-:S03]  /*e630*/  ISETP.LT.OR P6, PT, R34, 0xda, !P1 ;  /* 0x000000da2200780c */ /* 0x000fc60004fc1670 */
[----:B------:R-:W-:Y:S01]  /*e640*/  @!P4 STG.E.U8 desc[UR20][R26.64+0xd1], R7 ;  /* 0x0000d1071a00c986 */ /* 0x000fe2000c101114 */
[----:B------:R-:W-:-:S03]  /*e650*/  ISETP.LT.OR P4, PT, R34, 0xda, !P0 ;  /* 0x000000da2200780c */ /* 0x000fc60004781670 */
[----:B------:R-:W-:Y:S01]  /*e660*/  @!P3 STG.E.U8 desc[UR20][R26.64+0xd0], R13 ;  /* 0x0000d00d1a00b986 */ /* 0x000fe2000c101114 */
[----:B0-----:R-:W-:-:S03]  /*e670*/  F2FP.SATFINITE.E4M3.F32.PACK_AB_MERGE_C R9, RZ, R3, RZ ;  /* 0x00000003ff09723e */ /* 0x001fc600048070ff */
[----:B------:R0:W-:Y:S04]  /*e680*/  @!P5 STG.E.U8 desc[UR20][R24.64+0xd8], R5 ;  /* 0x0000d8051800d986 */ /* 0x0001e8000c101114 */
[----:B------:R1:W-:Y:S01]  /*e690*/  @!P6 STG.E.U8 desc[UR20][R24.64+0xd9], R9 ;  /* 0x0000d9091800e986 */ /* 0x0003e2000c101114 */
[----:B------:R-:W-:-:S03]  /*e6a0*/  FMUL R0, R220, UR25 ;  /* 0x00000019dc007c20 */ /* 0x000fc60008400000 */
[----:B------:R-:W4:Y:S02]  /*e6b0*/  LDL.LU R220, [R1+0x58] ;  /* 0x0000580001dc7983 */ /* 0x000f240000300800 */
[----:B0-----:R-:W-:Y:S01]  /*e6c0*/  F2FP.SATFINITE.E4M3.F32.PACK_AB_MERGE_C R5, RZ, R0, RZ ;  /* 0x00000000ff05723e */ /* 0x001fe200048070ff */
[----:B------:R-:W-:Y:S02]  /*e6d0*/  FMUL R2, R221, UR25 ;  /* 0x00000019dd027c20 */ /* 0x000fe40008400000 */
[----:B------:R-:W4:Y:S03]  /*e6e0*/  LDL.LU R221, [R1+0x5c] ;  /* 0x00005c0001dd7983 */ /* 0x000f260000300800 */
[----:B------:R-:W-:Y:S01]  /*e6f0*/  F2FP.SATFINITE.E4M3.F32.PACK_AB_MERGE_C R7, RZ, R2, RZ ;  /* 0x00000002ff07723e */ /* 0x000fe200048070ff */
[----:B------:R0:W-:Y:S01]  /*e700*/  @!P4 STG.E.U8 desc[UR20][R26.64+0xd9], R5 ;  /* 0x0000d9051a00c986 */ /* 0x0001e2000c101114 */
[----:B------:R-:W-:-:S03]  /*e710*/  FMUL R3, R223, UR25 ;  /* 0x00000019df037c20 */ /* 0x000fc60008400000 */
[----:B------:R-:W4:Y:S02]  /*e720*/  LDL.LU R223, [R1+0x60] ;  /* 0x0000600001df7983 */ /* 0x000f240000300800 */
[----:B-1----:R-:W-:Y:S01]  /*e730*/  F2FP.SATFINITE.E4M3.F32.PACK_AB_MERGE_C R9, RZ, R3, RZ ;  /* 0x00000003ff09723e */ /* 0x002fe200048070ff */
[----:B---3--:R-:W-:Y:S02]  /*e740*/  FMUL R4, R222, UR25 ;  /* 0x00000019de047c20 */ /* 0x008fe40008400000 */
[----:B------:R-:W3:Y:S01]  /*e750*/  LDL.LU R222, [R1+0x64] ;  /* 0x0000640001de7983 */ /* 0x000ee20000300800 */
[----:B--2---:R-:W-:-:S03]  /*e760*/  FMUL R0, R224, UR25 ;  /* 0x00000019e0007c20 */ /* 0x004fc60008400000 */
[----:B------:R-:W2:Y:S01]  /*e770*/  LDL.LU R224, [R1+0x68] ;  /* 0x0000680001e07983 */ /* 0x000ea20000300800 */
[----:B----4-:R-:W-:Y:S01]  /*e780*/  FMUL R2, R225, UR25 ;  /* 0x00000019e1027c20 */ /* 0x010fe20008400000 */
[----:B0-----:R-:W-:Y:S02]  /*e790*/  F2FP.SATFINITE.E4M3.F32.PACK_AB_MERGE_C R5, RZ, R0, RZ ;  /* 0x00000000ff05723e */ /* 0x001fe400048070ff */
[----:B------:R-:W4:Y:S01]  /*e7a0*/  LDL.LU R225, [R1+0x6c] ;  /* 0x00006c0001e17983 */ /* 0x000f220000300800 */
[----:B------:R-:W-:-:S03]  /*e7b0*/  FMUL R3, R226, UR25 ;  /* 0x00000019e2037c20 */ /* 0x000fc60008400000 */
[----:B------:R-:W4:Y:S01]  /*e7c0*/  LDL.LU R226, [R1+0x70] ;  /* 0x0000700001e27983 */ /* 0x000f220000300800 */
[----:B------:R-:W-:-:S03]  /*e7d0*/  FMUL R0, R227, UR25 ;  /* 0x00000019e3007c20 */ /* 0x000fc60008400000 */
[----:B------:R-:W4:Y:S01]  /*e7e0*/  LDL.LU R227, [R1+0x74] ;  /* 0x0000740001e37983 */ /* 0x000f220000300800 */
[C---:B------:R-:W-:Y:S02]  /*e7f0*/  ISETP.LT.OR P3, PT, R34.reuse, 0xd9, !P0 ;  /* 0x000000d92200780c */ /* 0x040fe40004761670 */
[C---:B------:R-:W-:Y:S02]  /*e800*/  ISETP.LT.OR P5, PT, R34.reuse, 0xe1, !P1 ;  /* 0x000000e12200780c */ /* 0x040fe40004fa1670 */
[C---:B------:R-:W-:Y:S02]  /*e810*/  ISETP.LT.OR P6, PT, R34.reuse, 0xe2, !P1 ;  /* 0x000000e22200780c */ /* 0x040fe40004fc1670 */
[----:B------:R-:W-:-:S07]  /*e820*/  ISETP.LT.OR P4, PT, R34, 0xe2, !P0 ;  /* 0x000000e22200780c */ /* 0x000fce0004781670 */
[----:B------:R-:W-:Y:S01]  /*e830*/  @!P3 STG.E.U8 desc[UR20][R26.64+0xd8], R11 ;  /* 0x0000d80b1a00b986 */ /* 0x000fe2000c101114 */
[----:B------:R-:W-:-:S03]  /*e840*/  ISETP.LT.OR P3, PT, R34, 0xe1, !P0 ;  /* 0x000000e12200780c */ /* 0x000fc60004761670 */
[----:B------:R0:W-:Y:S01]  /*e850*/  @!P5 STG.E.U8 desc[UR20][R24.64+0xe0], R7 ;  /* 0x0000e0071800d986 */ /* 0x0001e2000c101114 */
[----:B------:R-:W-:-:S03]  /*e860*/  ISETP.LT.OR P5, PT, R34, 0xe9, !P1 ;  /* 0x000000e92200780c */ /* 0x000fc60004fa1670 */
[----:B------:R1:W-:Y:S01]  /*e870*/  @!P6 STG.E.U8 desc[UR20][R24.64+0xe1], R9 ;  /* 0x0000e1091800e986 */ /* 0x0003e2000c101114 */
[----:B------:R-:W-:Y:S02]  /*e880*/  ISETP.LT.OR P6, PT, R34, 0xea, !P1 ;  /* 0x000000ea2200780c */ /* 0x000fe40004fc1670 */
[----:B------:R-:W-:Y:S01]  /*e890*/  F2FP.SATFINITE.E4M3.F32.PACK_AB_MERGE_C R13, RZ, R4, RZ ;  /* 0x00000004ff0d723e */ /* 0x000fe200048070ff */
[----:B------:R1:W-:Y:S01]  /*e8a0*/  @!P4 STG.E.U8 desc[UR20][R26.64+0xe1], R5 ;  /* 0x0000e1051a00c986 */ /* 0x0003e2000c101114 */
[----:B0-----:R-:W-:-:S03]  /*e8b0*/  F2FP.SATFINITE.E4M3.F32.PACK_AB_MERGE_C R7, RZ, R2, RZ ;  /* 0x00000002ff07723e */ /* 0x001fc600048070ff */
[----:B------:R-:W-:Y:S01]  /*e8c0*/  @!P3 STG.E.U8 desc[UR20][R26.64+0xe0], R13 ;  /* 0x0000e00d1a00b986 */ /* 0x000fe2000c101114 */
[----:B-1----:R-:W-:-:S03]  /*e8d0*/  F2FP.SATFINITE.E4M3.F32.PACK_AB_MERGE_C R9, RZ, R3, RZ ;  /* 0x00000003ff09723e */ /* 0x002fc600048070ff */
[----:B------:R0:W-:Y:S01]  /*e8e0*/  @!P5 STG.E.U8 desc[UR20][R24.64+0xe8], R7 ;  /* 0x0000e8071800d986 */ /* 0x0001e2000c101114 */
[C---:B------:R-:W-:Y:S02]  /*e8f0*/  ISETP.LT.OR P3, PT, R34.reuse, 0xe9, !P0 ;  /* 0x000000e92200780c */ /* 0x040fe40004761670 */
[C---:B------:R-:W-:Y:S01]  /*e900*/  ISETP.LT.OR P4, PT, R34.reuse, 0xea, !P0 ;  /* 0x000000ea2200780c */ /* 0x040fe20004781670 */
[----:B------:R1:W-:Y:S01]  /*e910*/  @!P6 STG.E.U8 desc[UR20][R24.64+0xe9], R9 ;  /* 0x0000e9091800e986 */ /* 0x0003e2000c101114 */
[----:B------:R-:W-:Y:S01]  /*e920*/  ISETP.LT.OR P5, PT, R34, 0xf1, !P1 ;  /* 0x000000f12200780c */ /* 0x000fe20004fa1670 */
[----:B------:R-:W-:Y:S01]  /*e930*/  FMUL R2, R218, UR25 ;  /* 0x00000019da027c20 */ /* 0x000fe20008400000 */
[----:B------:R-:W-:Y:S02]  /*e940*/  ISETP.LT.OR P6, PT, R34, 0xf2, !P1 ;  /* 0x000000f22200780c */ /* 0x000fe40004fc1670 */
[----:B------:R-:W-:Y:S02]  /*e950*/  F2FP.SATFINITE.E4M3.F32.PACK_AB_MERGE_C R11, RZ, R0, RZ ;  /* 0x00000000ff0b723e */ /* 0x000fe400048070ff */
[----:B------:R-:W-:-:S03]  /*e960*/  F2FP.SATFINITE.E4M3.F32.PACK_AB_MERGE_C R5, RZ, R2, RZ ;  /* 0x00000002ff05723e */ /* 0x000fc600048070ff */
[----:B------:R-:W-:Y:S01]  /*e970*/  @!P3 STG.E.U8 desc[UR20][R26.64+0xe8], R11 ;  /* 0x0000e80b1a00b986 */ /* 0x000fe2000c101114 */
[----:B------:R-:W-:-:S03]  /*e980*/  ISETP.LT.OR P3, PT, R34, 0xf1, !P0 ;  /* 0x000000f12200780c */ /* 0x000fc60004761670 */
[----:B------:R-:W-:Y:S01]  /*e990*/  @!P4 STG.E.U8 desc[UR20][R26.64+0xe9], R5 ;  /* 0x0000e9051a00c986 */ /* 0x000fe2000c101114 */
[C---:B------:R-:W-:Y:S02]  /*e9a0*/  ISETP.LT.OR P4, PT, R34.reuse, 0xf9, !P1 ;  /* 0x000000f92200780c */ /* 0x040fe40004f81670 */
[----:B------:R-:W-:Y:S01]  /*e9b0*/  ISETP.LT.OR P1, PT, R34, 0xfa, !P1 ;  /* 0x000000fa2200780c */ /* 0x000fe20004f21670 */
[----:B------:R-:W-:-:S05]  /*e9c0*/  FMUL R0, R220, UR25 ;  /* 0x00000019dc007c20 */ /* 0x000fca0008400000 */
[----:B0-----:R-:W-:-:S05]  /*e9d0*/  F2FP.SATFINITE.E4M3.F32.PACK_AB_MERGE_C R7, RZ, R0, RZ ;  /* 0x00000000ff07723e */ /* 0x001fca00048070ff */
[----:B------:R0:W-:Y:S01]  /*e9e0*/  @!P5 STG.E.U8 desc[UR20][R24.64+0xf0], R7 ;  /* 0x0000f0071800d986 */ /* 0x0001e2000c101114 */
[----:B------:R-:W-:-:S05]  /*e9f0*/  FMUL R3, R221, UR25 ;  /* 0x00000019dd037c20 */ /* 0x000fca0008400000 */
[----:B-1----:R-:W-:Y:S02]  /*ea00*/  F2FP.SATFINITE.E4M3.F32.PACK_AB_MERGE_C R9, RZ, R3, RZ ;  /* 0x00000003ff09723e */ /* 0x002fe400048070ff */
[----:B------:R-:W-:-:S03]  /*ea10*/  ISETP.LT.OR P5, PT, R34, 0xf2, !P0 ;  /* 0x000000f22200780c */ /* 0x000fc600047a1670 */
[----:B------:R1:W-:Y:S01]  /*ea20*/  @!P6 STG.E.U8 desc[UR20][R24.64+0xf1], R9 ;  /* 0x0000f1091800e986 */ /* 0x0003e2000c101114 */
[C---:B------:R-:W-:Y:S02]  /*ea30*/  ISETP.LT.OR P6, PT, R34.reuse, 0xf9, !P0 ;  /* 0x000000f92200780c */ /* 0x040fe400047c1670 */
[----:B------:R-:W-:Y:S01]  /*ea40*/  ISETP.LT.OR P0, PT, R34, 0xfa, !P0 ;  /* 0x000000fa2200780c */ /* 0x000fe20004701670 */
[----:B------:R-:W-:-:S05]  /*ea50*/  FMUL R0, R223, UR25 ;  /* 0x00000019df007c20 */ /* 0x000fca0008400000 */
[----:B------:R-:W-:-:S05]  /*ea60*/  F2FP.SATFINITE.E4M3.F32.PACK_AB_MERGE_C R13, RZ, R0, RZ ;  /* 0x00000000ff0d723e */ /* 0x000fca00048070ff */
[----:B------:R0:W-:Y:S01]  /*ea70*/  @!P3 STG.E.U8 desc[UR20][R26.64+0xf0], R13 ;  /* 0x0000f00d1a00b986 */ /* 0x0001e2000c101114 */
[----:B---3--:R-:W-:Y:S01]  /*ea80*/  FMUL R0, R222, UR25 ;  /* 0x00000019de007c20 */ /* 0x008fe20008400000 */
[----:B--2---:R-:W-:Y:S01]  /*ea90*/  FMUL R2, R224, UR25 ;  /* 0x00000019e0027c20 */ /* 0x004fe20008400000 */
[----:B----4-:R-:W-:-:S03]  /*eaa0*/  FMUL R3, R225, UR25 ;  /* 0x00000019e1037c20 */ /* 0x010fc60008400000 */
[----:B0-----:R-:W-:Y:S01]  /*eab0*/  F2FP.SATFINITE.E4M3.F32.PACK_AB_MERGE_C R7, RZ, R0, RZ ;  /* 0x00000000ff07723e */ /* 0x001fe200048070ff */
[----:B------:R-:W-:Y:S01]  /*eac0*/  FMUL R4, R226, UR25 ;  /* 0x00000019e2047c20 */ /* 0x000fe20008400000 */
[----:B------:R-:W-:Y:S01]  /*ead0*/  FMUL R5, R227, UR25 ;  /* 0x00000019e3057c20 */ /* 0x000fe20008400000 */
[----:B-1----:R-:W-:Y:S02]  /*eae0*/  F2FP.SATFINITE.E4M3.F32.PACK_AB_MERGE_C R9, RZ, R2, RZ ;  /* 0x00000002ff09723e */ /* 0x002fe400048070ff */
[----:B------:R-:W-:Y:S02]  /*eaf0*/  F2FP.SATFINITE.E4M3.F32.PACK_AB_MERGE_C R3, RZ, R3, RZ ;  /* 0x00000003ff03723e */ /* 0x000fe400048070ff */
[----:B------:R-:W-:Y:S02]  /*eb00*/  F2FP.SATFINITE.E4M3.F32.PACK_AB_MERGE_C R11, RZ, R4, RZ ;  /* 0x00000004ff0b723e */ /* 0x000fe400048070ff */
[----:B------:R-:W-:Y:S01]  /*eb10*/  F2FP.SATFINITE.E4M3.F32.PACK_AB_MERGE_C R5, RZ, R5, RZ ;  /* 0x00000005ff05723e */ /* 0x000fe200048070ff */
[----:B------:R0:W-:Y:S04]  /*eb20*/  @!P5 STG.E.U8 desc[UR20][R26.64+0xf1], R7 ;  /* 0x0000f1071a00d986 */ /* 0x0001e8000c101114 */
[----:B------:R0:W-:Y:S04]  /*eb30*/  @!P4 STG.E.U8 desc[UR20][R24.64+0xf8], R9 ;  /* 0x0000f8091800c986 */ /* 0x0001e8000c101114 */
[----:B------:R0:W-:Y:S04]  /*eb40*/  @!P1 STG.E.U8 desc[UR20][R24.64+0xf9], R3 ;  /* 0x0000f90318009986 */ /* 0x0001e8000c101114 */
[----:B------:R0:W-:Y:S04]  /*eb50*/  @!P6 STG.E.U8 desc[UR20][R26.64+0xf8], R11 ;  /* 0x0000f80b1a00e986 */ /* 0x0001e8000c101114 */
[----:B------:R0:W-:Y:S02]  /*eb60*/  @!P0 STG.E.U8 desc[UR20][R26.64+0xf9], R5 ;  /* 0x0000f9051a008986 */ /* 0x0001e4000c101114 */
.L_x_298:
[----:B------:R-:W-:Y:S05]  /*eb70*/  BSYNC B0 ;  /* 0x0000000000007941 */ /* 0x000fea0003800000 */
.L_x_40:
[----:B------:R-:W2:Y:S01]  /*eb80*/  LDL.LU R22, [R1+0x84] ;  /* 0x0000840001167983 */ /* 0x000ea20000300800 */
[----:B0-----:R-:W-:Y:S01]  /*eb90*/  IMAD.U32 R3, RZ, RZ, UR18 ;  /* 0x00000012ff037e24 */ /* 0x001fe2000f8e00ff */
[----:B------:R-:W-:Y:S02]  /*eba0*/  ULDC.64 UR6, c[0x0][0x650] ;  /* 0x0001940000067ab9 */ /* 0x000fe40000000a00 */
[----:B------:R-:W3:Y:S01]  /*ebb0*/  LDL.LU R19, [R1+0x88] ;  /* 0x0000880001137983 */ /* 0x000ee20000300800 */
[----:B-----5:R-:W-:Y:S01]  /*ebc0*/  IMAD.U32 R0, RZ, RZ, UR22 ;  /* 0x00000016ff007e24 */ /* 0x020fe2000f8e00ff */
[----:B------:R0:W-:Y:S01]  /*ebd0*/  SYNCS.ARRIVE.TRANS64.A1T0 RZ, [R3+UR29], RZ ;  /* 0x000000ff03ff79a7 */ /* 0x0001e2000810001d */
[----:B------:R-:W-:Y:S02]  /*ebe0*/  IMAD.U32 R2, RZ, RZ, UR22 ;  /* 0x00000016ff027e24 */ /* 0x000fe4000f8e00ff */
[----:B------:R-:W-:Y:S02]  /*ebf0*/  IMAD.MOV.U32 R4, RZ, RZ, -0x1 ;  /* 0xffffffffff047424 */ /* 0x000fe400078e00ff */
[----:B0-----:R-:W-:Y:S01]  /*ec00*/  IMAD.U32 R3, RZ, RZ, UR15 ;  /* 0x0000000fff037e24 */ /* 0x001fe2000f8e00ff */
[----:B---3--:R-:W-:-:S02]  /*ec10*/  LEA R19, P0, R0, R19, 0x1 ;  /* 0x0000001300137211 */ /* 0x008fc400078008ff */
[----:B------:R-:W-:Y:S02]  /*ec20*/  PRMT R0, RZ, 0x7610, R0 ;  /* 0x00007610ff007816 */ /* 0x000fe40000000000 */
[----:B--2---:R-:W-:Y:S01]  /*ec30*/  LEA.HI.X R22, R2, R22, R3, 0x1, P0 ;  /* 0x0000001602167211 */ /* 0x004fe200000f0c03 */
[----:B------:R-:W-:Y:S01]  /*ec40*/  IMAD.MOV.U32 R2, RZ, RZ, -0x1 ;  /* 0xffffffffff027424 */ /* 0x000fe200078e00ff */
[----:B------:R0:W-:Y:S01]  /*ec50*/  STL [R1+0x88], R19 ;  /* 0x0000881301007387 */ /* 0x0001e20000100800 */
[----:B------:R-:W-:Y:S01]  /*ec60*/  IMAD.MOV.U32 R3, RZ, RZ, -0x1 ;  /* 0xffffffffff037424 */ /* 0x000fe200078e00ff */
[----:B------:R-:W-:Y:S02]  /*ec70*/  ISETP.GE.U32.AND P0, PT, R19, UR6, PT ;  /* 0x0000000613007c0c */ /* 0x000fe4000bf06070 */
[----:B------:R0:W-:Y:S02]  /*ec80*/  STL [R1+0x84], R22 ;  /* 0x0000841601007387 */ /* 0x0001e40000100800 */
[----:B------:R-:W-:-:S02]  /*ec90*/  ISETP.GE.U32.AND.EX P0, PT, R22, UR7, PT, P0 ;  /* 0x0000000716007c0c */ /* 0x000fc4000bf06100 */
[----:B------:R0:W-:Y:S04]  /*eca0*/  STL [R1+0x8c], R4 ;  /* 0x00008c0401007387 */ /* 0x0001e80000100800 */
[----:B------:R0:W-:Y:S04]  /*ecb0*/  STL [R1+0x7c], R2 ;  /* 0x00007c0201007387 */ /* 0x0001e80000100800 */
[----:B------:R0:W-:Y:S03]  /*ecc0*/  STL [R1+0x90], R3 ;  /* 0x0000900301007387 */ /* 0x0001e60000100800 */
[----:B------:R-:W-:Y:S05]  /*ecd0*/  @P0 BRA `(.L_x_299) ;  /* 0x0000000400740947 */ /* 0x000fea0003800000 */
[----:B------:R-:W2:Y:S01]  /*ece0*/  S2R R14, SR_CTAID.X ;  /* 0x00000000000e7919 */ /* 0x000ea20000002500 */
[----:B------:R-:W3:Y:S01]  /*ecf0*/  LDC.64 R8, c[0x0][0x628] ;  /* 0x00018a00ff087b82 */ /* 0x000ee20000000a00 */
[----:B------:R-:W-:Y:S01]  /*ed00*/  ULDC UR6, c[0x0][0x150] ;  /* 0x0000540000067ab9 */ /* 0x000fe20000000800 */
[----:B------:R-:W-:Y:S01]  /*ed10*/  IMAD.MOV.U32 R6, RZ, RZ, R19 ;  /* 0x000000ffff067224 */ /* 0x000fe200078e0013 */
[----:B------:R-:W0:Y:S01]  /*ed20*/  S2R R16, SR_CTAID.Y ;  /* 0x0000000000107919 */ /* 0x000e220000002600 */
[----:B------:R-:W-:-:S04]  /*ed30*/  IMAD.MOV.U32 R7, RZ, RZ, R22 ;  /* 0x000000ffff077224 */ /* 0x000fc800078e0016 */
[----:B------:R-:W0:Y:S08]  /*ed40*/  LDC R17, c[0x0][0x144] ;  /* 0x00005100ff117b82 */ /* 0x000e300000000800 */
[----:B------:R-:W0:Y:S08]  /*ed50*/  LDC R10, c[0x0][0x630] ;  /* 0x00018c00ff0a7b82 */ /* 0x000e300000000800 */
[----:B------:R-:W0:Y:S01]  /*ed60*/  LDC.64 R12, c[0x0][0x620] ;  /* 0x00018800ff0c7b82 */ /* 0x000e220000000a00 */
[----:B---3--:R-:W-:-:S04]  /*ed70*/  ISETP.NE.U32.AND P0, PT, R8, RZ, PT ;  /* 0x000000ff0800720c */ /* 0x008fc80003f05070 */
[----:B------:R-:W-:Y:S02]  /*ed80*/  ISETP.NE.AND.EX P0, PT, R9, RZ, PT, P0 ;  /* 0x000000ff0900720c */ /* 0x000fe40003f05300 */
[----:B--2---:R-:W-:-:S05]  /*ed90*/  I2FP.F32.U32 R0, R14 ;  /* 0x0000000e00007245 */ /* 0x004fca0000201000 */
[----:B------:R-:W-:-:S04]  /*eda0*/  FMUL R0, R0, UR6 ;  /* 0x0000000600007c20 */ /* 0x000fc80008400000 */
[----:B------:R2:W3:Y:S02]  /*edb0*/  F2I.U32.TRUNC.NTZ R15, R0 ;  /* 0x00000000000f7305 */ /* 0x0004e4000020f000 */
[----:B------:R-:W-:Y:S05]  /*edc0*/  @!P0 BRA `(.L_x_300) ;  /* 0x0000000000288947 */ /* 0x000fea0003800000 */
[----:B--2---:R-:W2:Y:S02]  /*edd0*/  LDC R0, c[0x0][0x634] ;  /* 0x00018d00ff007b82 */ /* 0x004ea40000000800 */
[----:B--2---:R-:W-:-:S05]  /*ede0*/  IADD3 R7, P0, R19, R0, RZ ;  /* 0x0000000013077210 */ /* 0x004fca0007f1e0ff */
[----:B------:R-:W-:-:S04]  /*edf0*/  IMAD.X R11, RZ, RZ, R22, P0 ;  /* 0x000000ffff0b7224 */ /* 0x000fc800000e0616 */
[----:B0-----:R-:W-:-:S04]  /*ee00*/  IMAD.WIDE.U32 R2, R11, R8, RZ ;  /* 0x000000080b027225 */ /* 0x001fc800078e00ff */
[----:B------:R-:W-:-:S04]  /*ee10*/  IMAD.WIDE.U32 R4, P0, R7, R9, R2 ;  /* 0x0000000907047225 */ /* 0x000fc80007800002 */
[----:B------:R-:W-:-:S04]  /*ee20*/  IMAD.WIDE.U32 R2, R7, R8, RZ ;  /* 0x0000000807027225 */ /* 0x000fc800078e00ff */
[----:B------:R-:W-:Y:S01]  /*ee30*/  IMAD.X R7, RZ, RZ, RZ, P0 ;  /* 0x000000ffff077224 */ /* 0x000fe200000e06ff */
[----:B------:R-:W-:Y:S01]  /*ee40*/  IADD3 RZ, P0, R3, R4, RZ ;  /* 0x0000000403ff7210 */ /* 0x000fe20007f1e0ff */
[----:B------:R-:W-:-:S04]  /*ee50*/  IMAD.MOV.U32 R6, RZ, RZ, R5 ;  /* 0x000000ffff067224 */ /* 0x000fc800078e0005 */
[----:B------:R-:W-:-:S08]  /*ee60*/  IMAD.WIDE.U32.X R6, R11, R9, R6, P0 ;  /* 0x000000090b067225 */ /* 0x000fd000000e0406 */
.L_x_300:
[-CC-:B0-----:R-:W-:Y:S01]  /*ee70*/  SHF.R.U64 R11, R6, R10.reuse, R7.reuse ;  /* 0x0000000a060b7219 */ /* 0x181fe20000001207 */
[----:B------:R-:W0:Y:S01]  /*ee80*/  LDC.64 R20, c[0x0][0x640] ;  /* 0x00019000ff147b82 */ /* 0x000e220000000a00 */
[----:B--2---:R-:W-:Y:S01]  /*ee90*/  SHF.R.U32.HI R0, RZ, R10, R7 ;  /* 0x0000000aff007219 */ /* 0x004fe20000011607 */
[----:B------:R-:W-:Y:S01]  /*eea0*/  IMAD.MOV.U32 R2, RZ, RZ, R19 ;  /* 0x000000ffff027224 */ /* 0x000fe200078e0013 */
[----:B------:R-:W-:Y:S01]  /*eeb0*/  IADD3 R5, P0, RZ, -R11, RZ ;  /* 0x8000000bff057210 */ /* 0x000fe20007f1e0ff */
[----:B---3--:R-:W-:Y:S01]  /*eec0*/  IMAD.MOV R15, RZ, RZ, -R15 ;  /* 0x000000ffff0f7224 */ /* 0x008fe200078e0a0f */
[----:B------:R-:W-:Y:S01]  /*eed0*/  ULDC UR6, c[0x0][0x154] ;  /* 0x0000550000067ab9 */ /* 0x000fe20000000800 */
[----:B------:R-:W-:Y:S02]  /*eee0*/  IMAD.MOV.U32 R7, RZ, RZ, 0x1 ;  /* 0x00000001ff077424 */ /* 0x000fe400078e00ff */
[----:B------:R-:W2:Y:S01]  /*eef0*/  LDC R4, c[0x0][0x618] ;  /* 0x00018600ff047b82 */ /* 0x000ea20000000800 */
[----:B------:R-:W-:-:S02]  /*ef00*/  IMAD.X R3, RZ, RZ, ~R0, P0 ;  /* 0x000000ffff037224 */ /* 0x000fc400000e0e00 */
[----:B------:R-:W-:Y:S02]  /*ef10*/  IMAD R17, R17, R15, R14 ;  /* 0x0000000f11117224 */ /* 0x000fe400078e020e */
[-C--:B------:R-:W-:Y:S02]  /*ef20*/  IMAD R0, R3, R12.reuse, RZ ;  /* 0x0000000c03007224 */ /* 0x080fe400078e02ff */
[----:B------:R-:W-:Y:S01]  /*ef30*/  IMAD.MOV.U32 R3, RZ, RZ, R22 ;  /* 0x000000ffff037224 */ /* 0x000fe200078e0016 */
[----:B------:R-:W3:Y:S01]  /*ef40*/  LDC R6, c[0x0][0x608] ;  /* 0x00018200ff067b82 */ /* 0x000ee20000000800 */
[----:B------:R-:W-:-:S04]  /*ef50*/  IMAD.WIDE.U32 R2, R5, R12, R2 ;  /* 0x0000000c05027225 */ /* 0x000fc800078e0002 */
[----:B------:R-:W-:-:S03]  /*ef60*/  IMAD R5, R5, R13, R0 ;  /* 0x0000000d05057224 */ /* 0x000fc600078e0200 */
[----:B------:R-:W5:Y:S01]  /*ef70*/  LDC R18, c[0x0][0x658] ;  /* 0x00019600ff127b82 */ /* 0x000f620000000800 */
[----:B------:R-:W-:Y:S01]  /*ef80*/  I2FP.F32.U32 R0, R16 ;  /* 0x0000001000007245 */ /* 0x000fe20000201000 */
[----:B------:R-:W-:Y:S01]  /*ef90*/  IMAD.IADD R3, R3, 0x1, R5 ;  /* 0x0000000103037824 */ /* 0x000fe200078e0205 */
[----:B0-----:R-:W-:Y:S01]  /*efa0*/  ISETP.NE.U32.AND P0, PT, R20, RZ, PT ;  /* 0x000000ff1400720c */ /* 0x001fe20003f05070 */
[----:B------:R-:W-:Y:S02]  /*efb0*/  IMAD.MOV.U32 R5, RZ, RZ, -0x1 ;  /* 0xffffffffff057424 */ /* 0x000fe400078e00ff */
[----:B------:R-:W-:Y:S02]  /*efc0*/  FMUL R0, R0, UR6 ;  /* 0x0000000600007c20 */ /* 0x000fe40008400000 */
[----:B------:R-:W0:Y:S01]  /*efd0*/  LDC R15, c[0x0][0x148] ;  /* 0x00005200ff0f7b82 */ /* 0x000e220000000800 */
[----:B--2---:R-:W-:Y:S01]  /*efe0*/  SHF.R.U64 R10, R2, R4, R3 ;  /* 0x00000004020a7219 */ /* 0x004fe20000001203 */
[----:B------:R2:W0:Y:S01]  /*eff0*/  F2I.U32.TRUNC.NTZ R13, R0 ;  /* 0x00000000000d7305 */ /* 0x000422000020f000 */
[----:B------:R-:W-:-:S02]  /*f000*/  ISETP.NE.AND.EX P0, PT, R21, RZ, PT, P0 ;  /* 0x000000ff1500720c */ /* 0x000fc40003f05300 */
[----:B------:R-:W-:-:S03]  /*f010*/  SHF.R.U32.HI R3, RZ, R4, R3 ;  /* 0x00000004ff037219 */ /* 0x000fc60000011603 */
[----:B------:R-:W0:Y:S01]  /*f020*/  LDC R14, c[0x0][0x600] ;  /* 0x00018000ff0e7b82 */ /* 0x000e220000000800 */
[-CC-:B---3--:R-:W-:Y:S02]  /*f030*/  SHF.R.U64 R8, R10, R6.reuse, R3.reuse ;  /* 0x000000060a087219 */ /* 0x188fe40000001203 */
[----:B------:R-:W-:-:S05]  /*f040*/  SHF.R.U32.HI R3, RZ, R6, R3 ;  /* 0x00000006ff037219 */ /* 0x000fca0000011603 */
[----:B------:R-:W3:Y:S01]  /*f050*/  LDC R22, c[0x0][0x648] ;  /* 0x00019200ff167b82 */ /* 0x000ee20000000800 */
[-CC-:B-----5:R-:W-:Y:S02]  /*f060*/  SHF.R.U64 R12, R8, R18.reuse, R3.reuse ;  /* 0x00000012080c7219 */ /* 0x1a0fe40000001203 */
[-C--:B------:R-:W-:Y:S02]  /*f070*/  SHF.L.U32 R5, R5, R18.reuse, RZ ;  /* 0x0000001205057219 */ /* 0x080fe400000006ff */
[-C--:B------:R-:W-:Y:S01]  /*f080*/  SHF.R.U32.HI R3, RZ, R18.reuse, R3 ;  /* 0x00000012ff037219 */ /* 0x080fe20000011603 */
[----:B------:R-:W-:Y:S01]  /*f090*/  IMAD.MOV.U32 R2, RZ, RZ, R12 ;  /* 0x000000ffff027224 */ /* 0x000fe200078e000c */
[----:B------:R-:W-:Y:S01]  /*f0a0*/  SHF.L.U32 R18, R7, R18, RZ ;  /* 0x0000001207127219 */ /* 0x000fe200000006ff */
[----:B------:R-:W0:Y:S01]  /*f0b0*/  LDC R23, c[0x0][0x638] ;  /* 0x00018e00ff177b82 */ /* 0x000e220000000800 */
[----:B------:R-:W-:-:S07]  /*f0c0*/  LOP3.LUT R19, RZ, R5, RZ, 0x33, !PT ;  /* 0x00000005ff137212 */ /* 0x000fce00078e33ff */
[----:B------:R-:W0:Y:S01]  /*f0d0*/  LDC R24, c[0x0][0x610] ;  /* 0x00018400ff187b82 */ /* 0x000e220000000800 */
[----:B--2---:R-:W-:Y:S05]  /*f0e0*/  @!P0 BRA `(.L_x_301) ;  /* 0x0000000000288947 */ /* 0x004fea0003800000 */
[----:B------:R-:W2:Y:S02]  /*f0f0*/  LDC R7, c[0x0][0x64c] ;  /* 0x00019300ff077b82 */ /* 0x000ea40000000800 */
[----:B--2---:R-:W-:-:S05]  /*f100*/  IADD3 R7, P0, R12, R7, RZ ;  /* 0x000000070c077210 */ /* 0x004fca0007f1e0ff */
        /* <DEDUP_REMOVED lines=8> */
.L_x_301:
[----:B---3--:R-:W-:Y:S01]  /*f190*/  SHF.R.U64 R0, R2, R22, R3 ;  /* 0x0000001602007219 */ /* 0x008fe20000001203 */
[----:B0-----:R-:W-:Y:S01]  /*f1a0*/  VIADD R7, R14, 0xffffffff ;  /* 0xffffffff0e077836 */ /* 0x001fe20000000000 */
[----:B------:R-:W-:Y:S01]  /*f1b0*/  LOP3.LUT R5, R8, R19, RZ, 0xc0, !PT ;  /* 0x0000001308057212 */ /* 0x000fe200078ec0ff */
[----:B------:R-:W-:Y:S02]  /*f1c0*/  IMAD.MOV R13, RZ, RZ, -R13 ;  /* 0x000000ffff0d7224 */ /* 0x000fe400078e0a0d */
[----:B------:R-:W-:Y:S02]  /*f1d0*/  IMAD.MOV R3, RZ, RZ, -R0 ;  /* 0x000000ffff037224 */ /* 0x000fe400078e0a00 */
[----:B------:R-:W-:Y:S01]  /*f1e0*/  IMAD R2, R18, R0, R5 ;  /* 0x0000000012027224 */ /* 0x000fe200078e0205 */
[----:B------:R-:W-:Y:S01]  /*f1f0*/  LOP3.LUT R5, R10, R7, RZ, 0xc0, !PT ;  /* 0x000000070a057212 */ /* 0x000fe200078ec0ff */
[----:B------:R-:W-:Y:S02]  /*f200*/  @P2 IMAD R17, R15, R13, R16 ;  /* 0x0000000d0f112224 */ /* 0x000fe400078e0210 */
[----:B------:R-:W-:-:S02]  /*f210*/  IMAD R0, R3, R23, R12 ;  /* 0x0000001703007224 */ /* 0x000fc400078e020c */
[----:B------:R-:W-:Y:S02]  /*f220*/  IMAD.MOV.U32 R4, RZ, RZ, 0x1 ;  /* 0x00000001ff047424 */ /* 0x000fe400078e00ff */
[----:B------:R-:W-:Y:S02]  /*f230*/  IMAD R2, R2, R24, R17 ;  /* 0x0000001802027224 */ /* 0x000fe400078e0211 */
[----:B------:R-:W-:Y:S01]  /*f240*/  IMAD R3, R0, R14, R5 ;  /* 0x0000000e00037224 */ /* 0x000fe200078e0205 */
[----:B------:R-:W-:-:S04]  /*f250*/  PRMT R0, R4, 0x7610, R0 ;  /* 0x0000761004007816 */ /* 0x000fc80000000000 */
[----:B------:R-:W-:Y:S02]  /*f260*/  SEL R4, R3, R2, !P2 ;  /* 0x0000000203047207 */ /* 0x000fe40005000000 */
[----:B------:R-:W-:-:S03]  /*f270*/  SEL R2, R2, R3, !P2 ;  /* 0x0000000302027207 */ /* 0x000fc60005000000 */
[----:B------:R2:W-:Y:S04]  /*f280*/  STL [R1+0x90], R4 ;  /* 0x0000900401007387 */ /* 0x0005e80000100800 */
[----:B------:R2:W-:Y:S04]  /*f290*/  STL [R1+0x7c], R11 ;  /* 0x00007c0b01007387 */ /* 0x0005e80000100800 */
[----:B------:R2:W-:Y:S02]  /*f2a0*/  STL [R1+0x8c], R2 ;  /* 0x00008c0201007387 */ /* 0x0005e40000100800 */
.L_x_299:
[----:B------:R-:W-:Y:S01]  /*f2b0*/  LOP3.LUT P0, RZ, R0, 0xff, RZ, 0xc0, !PT ;  /* 0x000000ff00ff7812 */ /* 0x000fe2000780c0ff */
[----:B------:R-:W-:-:S12]  /*f2c0*/  ULOP3.LUT UR30, UR30, 0x1, URZ, 0x3c, !UPT ;  /* 0x000000011e1e7892 */ /* 0x000fd8000f8e3c3f */
[----:B------:R-:W-:Y:S05]  /*f2d0*/  @P0 BRA `(.L_x_302) ;  /* 0xffffff2400d00947 */ /* 0x000fea000383ffff */
[----:B------:R-:W-:Y:S05]  /*f2e0*/  EXIT ;  /* 0x000000000000794d */ /* 0x000fea0003800000 */
.L_x_18:
[----:B------:R-:W-:-:S08]  /*f2f0*/  ISETP.NE.AND P0, PT, RZ, UR6, PT ;  /* 0x00000006ff007c0c */ /* 0x000fd0000bf05270 */
[----:B0123--:R-:W0:-:S00]  /*f300*/  USETMAXREG.DEALLOC.CTAPOOL 0x28 ;  /* 0x00000028000079c8 */ /* 0x00fe0000080e0500 */
[----:B------:R-:W-:Y:S05]  /*f310*/  @P0 EXIT ;  /* 0x000000000000094d */ /* 0x000fea0003800000 */
[----:B0-----:R-:W-:Y:S01]  /*f320*/  LOP3.LUT P0, RZ, R0, 0xff, RZ, 0xc0, !PT ;  /* 0x000000ff00ff7812 */ /* 0x001fe2000780c0ff */
[----:B------:R-:W-:Y:S02]  /*f330*/  IMAD.MOV.U32 R0, RZ, RZ, 0x1 ;  /* 0x00000001ff007424 */ /* 0x000fe400078e00ff */
[----:B------:R-:W-:-:S10]  /*f340*/  IMAD.MOV.U32 R8, RZ, RZ, RZ ;  /* 0x000000ffff087224 */ /* 0x000fd400078e00ff */
[----:B------:R-:W-:Y:S05]  /*f350*/  @!P0 BRA `(.L_x_303) ;  /* 0x0000000c00988947 */ /* 0x000fea0003800000 */
[----:B------:R-:W0:Y:S01]  /*f360*/  S2UR UR5, SR_CgaCtaId ;  /* 0x00000000000579c3 */ /* 0x000e220000008800 */
[----:B------:R-:W-:Y:S01]  /*f370*/  UMOV UR7, 0x1 ;  /* 0x0000000100077882 */ /* 0x000fe20000000000 */
[----:B------:R-:W-:Y:S01]  /*f380*/  LOP3.LUT P0, RZ, R2, 0x1f, RZ, 0xc0, !PT ;  /* 0x0000001f02ff7812 */ /* 0x000fe2000780c0ff */
[----:B------:R-:W-:Y:S01]  /*f390*/  ULDC UR17, c[0x0][0x658] ;  /* 0x0001960000117ab9 */ /* 0x000fe20000000800 */
[----:B------:R-:W-:Y:S01]  /*f3a0*/  UMOV UR6, 0xffffffff ;  /* 0xffffffff00067882 */ /* 0x000fe20000000000 */
[----:B------:R-:W-:Y:S01]  /*f3b0*/  BSSY B0, `(.L_x_303) ;  /* 0x00000e0000007945 */ /* 0x000fe20003800000 */
[----:B------:R-:W-:Y:S01]  /*f3c0*/  USHF.L.U32 UR6, UR6, UR17, URZ ;  /* 0x0000001106067299 */ /* 0x000fe2000800063f */
[C---:B------:R-:W-:Y:S01]  /*f3d0*/  ISETP.NE.AND P3, PT, R3.reuse, RZ, PT ;  /* 0x000000ff0300720c */ /* 0x040fe20003f65270 */
[----:B------:R-:W-:Y:S01]  /*f3e0*/  IMAD.MOV.U32 R9, RZ, RZ, 0x1 ;  /* 0x00000001ff097424 */ /* 0x000fe200078e00ff */
[----:B------:R-:W-:Y:S01]  /*f3f0*/  ISETP.NE.OR P0, PT, R3, RZ, !P0 ;  /* 0x000000ff0300720c */ /* 0x000fe20004705670 */
[----:B------:R-:W-:Y:S01]  /*f400*/  IMAD.MOV.U32 R0, RZ, RZ, 0x1 ;  /* 0x00000001ff007424 */ /* 0x000fe200078e00ff */
[----:B------:R-:W-:Y:S01]  /*f410*/  ULDC UR16, c[0x0][0x600] ;  /* 0x0001800000107ab9 */ /* 0x000fe20000000800 */
[----:B------:R-:W-:Y:S01]  /*f420*/  IMAD.MOV.U32 R8, RZ, RZ, RZ ;  /* 0x000000ffff087224 */ /* 0x000fe200078e00ff */
[----:B------:R-:W-:Y:S01]  /*f430*/  UMOV UR24, 0x55 ;  /* 0x0000005500187882 */ /* 0x000fe20000000000 */
[----:B------:R-:W-:-:S02]  /*f440*/  UIADD3 UR35, UR14, 0x1, URZ ;  /* 0x000000010e237890 */ /* 0x000fc4000fffe03f */
[----:B------:R-:W-:Y:S02]  /*f450*/  ULOP3.LUT UR34, UR13, 0x2, URZ, 0xfc, !UPT ;  /* 0x000000020d227892 */ /* 0x000fe4000f8efc3f */
[----:B------:R-:W-:Y:S02]  /*f460*/  UIADD3 UR16, UR16, -0x1, URZ ;  /* 0xffffffff10107890 */ /* 0x000fe4000fffe03f */
[----:B------:R-:W-:Y:S02]  /*f470*/  USHF.L.U32 UR17, UR7, UR17, URZ ;  /* 0x0000001107117299 */ /* 0x000fe4000800063f */
[----:B------:R-:W-:Y:S02]  /*f480*/  ULOP3.LUT UR20, URZ, UR6, URZ, 0x33, !UPT ;  /* 0x000000063f147292 */ /* 0x000fe4000f8e333f */
[----:B0-----:R-:W-:Y:S02]  /*f490*/  ULOP3.LUT UR4, UR5, 0x1, URZ, 0xc0, !UPT ;  /* 0x0000000105047892 */ /* 0x001fe4000f8ec03f */
[----:B------:R-:W-:-:S02]  /*f4a0*/  USHF.R.U32.HI UR29, URZ, 0x1, UR5 ;  /* 0x000000013f1d7899 */ /* 0x000fc40008011605 */
[----:B------:R-:W-:Y:S02]  /*f4b0*/  USHF.L.U32 UR18, UR5, 0x7, URZ ;  /* 0x0000000705127899 */ /* 0x000fe4000800063f */
[----:B------:R-:W-:Y:S02]  /*f4c0*/  USHF.L.U32 UR19, UR5, 0xc, URZ ;  /* 0x0000000c05137899 */ /* 0x000fe4000800063f */
[----:B------:R-:W-:Y:S02]  /*f4d0*/  ULOP3.LUT UR5, UR5, 0xfffffffe, URZ, 0xc0, !UPT ;  /* 0xfffffffe05057892 */ /* 0x000fe4000f8ec03f */
[----:B------:R-:W-:Y:S02]  /*f4e0*/  UISETP.GT.U32.AND UP0, UPT, UR4, 0xffff, UPT ;  /* 0x0000ffff0400788c */ /* 0x000fe4000bf04070 */
[----:B------:R-:W-:Y:S02]  /*f4f0*/  USHF.L.U32 UR21, UR7, UR5, URZ ;  /* 0x0000000507157299 */ /* 0x000fe4000800063f */
[----:B------:R-:W-:-:S02]  /*f500*/  ULOP3.LUT UR5, UR5, 0x1, URZ, 0xfc, !UPT ;  /* 0x0000000105057892 */ /* 0x000fc4000f8efc3f */
[----:B------:R-:W-:Y:S02]  /*f510*/  USEL UR4, UR4, 0xffff, !UP0 ;  /* 0x0000ffff04047887 */ /* 0x000fe4000c000000 */
[----:B------:R-:W-:Y:S02]  /*f520*/  USHF.L.U32 UR5, UR7, UR5, URZ ;  /* 0x0000000507057299 */ /* 0x000fe4000800063f */
[----:B------:R-:W-:Y:S02]  /*f530*/  ULOP3.LUT UR4, UR4, 0xffff, URZ, 0xc0, !UPT ;  /* 0x0000ffff04047892 */ /* 0x000fe4000f8ec03f */
[----:B------:R-:W-:Y:S02]  /*f540*/  ULOP3.LUT UR18, UR18, 0x80, URZ, 0xc0, !UPT ;  /* 0x0000008012127892 */ /* 0x000fe4000f8ec03f */
[----:B------:R-:W-:Y:S02]  /*f550*/  ULOP3.LUT UR19, UR19, 0x1000, URZ, 0xc0, !UPT ;  /* 0x0000100013137892 */ /* 0x000fe4000f8ec03f */
[----:B------:R-:W-:-:S02]  /*f560*/  ULOP3.LUT UR21, UR21, UR5, URZ, 0xfc, !UPT ;  /* 0x0000000515157292 */ /* 0x000fc4000f8efc3f */
[----:B------:R-:W-:Y:S01]  /*f570*/  USHF.L.U32 UR24, UR24, UR4, URZ ;  /* 0x0000000418187299 */ /* 0x000fe2000800063f */
[----:B------:R-:W-:-:S11]  /*f580*/  ULDC.64 UR30, c[0x0][0x198] ;  /* 0x00006600001e7ab9 */ /* 0x000fd60000000a00 */
.L_x_315:
[----:B------:R-:W-:-:S03]  /*f590*/  UMOV UR4, 0xffffffff ;  /* 0xffffffff00047882 */ /* 0x000fc60000000000 */
[----:B01----:R-:W-:Y:S05]  /*f5a0*/  BRA.DIV UR4, `(.L_x_304) ;  /* 0x0000001a04b87947 */ /* 0x003fea000b800000 */
[----:B------:R-:W-:-:S13]  /*f5b0*/  ELECT P1, URZ, PT ;  /* 0x00000000003f782f */ /* 0x000fda0003820000 */
.L_x_346:
[----:B------:R-:W0:Y:S01]  /*f5c0*/  LDC R2, c[0x0][0x28c] ;  /* 0x0000a300ff027b82 */ /* 0x000e220000000800 */
[----:B------:R-:W-:Y:S01]  /*f5d0*/  BSSY B1, `(.L_x_305) ;  /* 0x0000040000017945 */ /* 0x000fe20003800000 */
[----:B0-----:R-:W-:-:S13]  /*f5e0*/  ISETP.LT.OR P1, PT, R2, 0x1, !P1 ;  /* 0x000000010200780c */ /* 0x001fda0004f21670 */
[----:B------:R-:W-:Y:S05]  /*f5f0*/  @P1 BRA `(.L_x_306) ;  /* 0x0000000000f41947 */ /* 0x000fea0003800000 */
[----:B------:R-:W2:Y:S04]  /*f600*/  LDL.LU R4, [R1+0x90] ;  /* 0x0000900001047983 */ /* 0x000ea80000300800 */
[----:B------:R-:W3:Y:S01]  /*f610*/  LDL.LU R3, [R1+0x8c] ;  /* 0x00008c0001037983 */ /* 0x000ee20000300800 */
[----:B------:R-:W-:Y:S02]  /*f620*/  IMAD.MOV.U32 R12, RZ, RZ, RZ ;  /* 0x000000ffff0c7224 */ /* 0x000fe400078e00ff */
[----:B------:R-:W-:Y:S02]  /*f630*/  IMAD.U32 R13, RZ, RZ, UR35 ;  /* 0x00000023ff0d7e24 */ /* 0x000fe4000f8e00ff */
[----:B------:R-:W-:Y:S01]  /*f640*/  IMAD.MOV.U32 R2, RZ, RZ, R0 ;  /* 0x000000ffff027224 */ /* 0x000fe200078e0000 */
[----:B--2---:R-:W-:-:S02]  /*f650*/  LEA R6, R4, UR18, 0x8 ;  /* 0x0000001204067c11 */ /* 0x004fc4000f8e40ff */
[----:B---3--:R-:W-:Y:S01]  /*f660*/  LEA R4, R3, UR29, 0x2 ;  /* 0x0000001d03047c11 */ /* 0x008fe2000f8e10ff */
[----:B------:R-:W-:-:S04]  /*f670*/  IMAD.MOV.U32 R3, RZ, RZ, R8 ;  /* 0x000000ffff037224 */ /* 0x000fc800078e0008 */
[----:B------:R-:W-:-:S07]  /*f680*/  IMAD.SHL.U32 R7, R4, 0x10, RZ ;  /* 0x0000001004077824 */ /* 0x000fce00078e00ff */
.L_x_310:
[----:B------:R-:W0:Y:S01]  /*f690*/  S2R R5, SR_CgaCtaId ;  /* 0x0000000000057919 */ /* 0x000e220000008800 */
[----:B------:R-:W-:-:S04]  /*f6a0*/  MOV R4, 0x400 ;  /* 0x0000040000047802 */ /* 0x000fc80000000f00 */
[----:B0-----:R-:W-:Y:S02]  /*f6b0*/  LEA R10, R5, R4, 0x18 ;  /* 0x00000004050a7211 */ /* 0x001fe400078ec0ff */
[----:B------:R-:W-:Y:S01]  /*f6c0*/  SHF.L.U32 R4, R2, 0x1f, RZ ;  /* 0x0000001f02047819 */ /* 0x000fe200000006ff */
[----:B------:R-:W0:Y:S02]  /*f6d0*/  @!P3 LDC R5, c[0x0][0x500] ;  /* 0x00014000ff05bb82 */ /* 0x000e240000000800 */
[----:B------:R-:W-:-:S04]  /*f6e0*/  IMAD R11, R3, 0x8, R10 ;  /* 0x00000008030b7824 */ /* 0x000fc800078e020a */
[----:B------:R-:W1:Y:S02]  /*f6f0*/  SYNCS.PHASECHK.TRANS64.TRYWAIT P1, [R11+URZ+0xb0], R4 ;  /* 0x0000b0040b0075a7 */ /* 0x000e64000802017f */
[----:B-1----:R-:W-:Y:S05]  /*f700*/  @!P1 BRA `(.L_x_307) ;  /* 0x0000001800809947 */ /* 0x002fea0003800000 */
.L_x_347:
[----:B------:R-:W-:Y:S01]  /*f710*/  UPRMT UR4, UR34, 0x9910, URZ ;  /* 0x0000991022047896 */ /* 0x000fe2000800003f */
[----:B0-----:R0:W-:Y:S03]  /*f720*/  @!P3 SYNCS.ARRIVE.TRANS64 RZ, [R11+URZ], R5 ;  /* 0x000000050bffb9a7 */ /* 0x0011e6000800003f */
[----:B------:R-:W-:-:S06]  /*f730*/  UISETP.NE.AND UP0, UPT, UR4, 0x2, UPT ;  /* 0x000000020400788c */ /* 0x000fcc000bf05270 */
[----:B------:R-:W-:-:S13]  /*f740*/  PLOP3.LUT P1, PT, PT, PT, UP0, 0x80, 0x0 ;  /* 0x000000000000781c */ /* 0x000fda0003f2f008 */
[----:B0-----:R-:W-:Y:S05]  /*f750*/  @P1 BRA `(.L_x_308) ;  /* 0x0000000000041947 */ /* 0x001fea0003800000 */
[----:B------:R-:W-:Y:S01]  /*f760*/  BPT.TRAP 0x1 ;  /* 0x000000040000795c */ /* 0x000fe20000300000 */
.L_x_308:
[----:B------:R-:W-:Y:S05]  /*f770*/  @P0 BRA `(.L_x_309) ;  /* 0x0000000000040947 */ /* 0x000fea0003800000 */
[----:B------:R-:W-:Y:S01]  /*f780*/  BPT.TRAP 0x1 ;  /* 0x000000040000795c */ /* 0x000fe20000300000 */
.L_x_309:
[----:B------:R-:W2:Y:S01]  /*f790*/  LDL R5, [R1+0x7c] ;  /* 0x00007c0001057983 */ /* 0x000ea20000100800 */
[----:B-1----:R-:W-:Y:S01]  /*f7a0*/  LEA R4, R3, UR29, 0x2 ;  /* 0x0000001d03047c11 */ /* 0x002fe2000f8e10ff */
[----:B------:R-:W-:Y:S01]  /*f7b0*/  VIADD R13, R13, 0xffffffff ;  /* 0xffffffff0d0d7836 */ /* 0x000fe20000000000 */
[----:B------:R-:W-:Y:S01]  /*f7c0*/  R2UR UR8, R3 ;  /* 0x00000000030872ca */ /* 0x000fe200000e0000 */
[----:B------:R-:W-:Y:S01]  /*f7d0*/  UIADD3 UR4, UP0, UR30, 0xf0, URZ ;  /* 0x000000f01e047890 */ /* 0x000fe2000ff1e03f */
[----:B------:R-:W-:Y:S01]  /*f7e0*/  R2UR UR27, R10 ;  /* 0x000000000a1b72ca */ /* 0x000fe200000e0000 */
[----:B------:R-:W-:Y:S01]  /*f7f0*/  IMAD.U32 R4, R4, 0x200, R10 ;  /* 0x0000020004047824 */ /* 0x000fe200078e000a */
[----:B------:R-:W-:Y:S01]  /*f800*/  R2UR UR9, R11 ;  /* 0x000000000b0972ca */ /* 0x000fe200000e0000 */
[----:B------:R-:W-:Y:S01]  /*f810*/  UIADD3 UR32, UP1, UR30, 0x1f0, URZ ;  /* 0x000001f01e207890 */ /* 0x000fe2000ff3e03f */
[----:B------:R-:W-:Y:S01]  /*f820*/  R2UR UR11, R7 ;  /* 0x00000000070b72ca */ /* 0x000fe200000e0000 */
[----:B------:R-:W-:Y:S01]  /*f830*/  UPRMT UR25, URZ, 0x5410, UR24 ;  /* 0x000054103f197896 */ /* 0x000fe20008000018 */
[----:B------:R-:W-:Y:S01]  /*f840*/  R2UR UR5, R4 ;  /* 0x00000000040572ca */ /* 0x000fe200000e0000 */
[----:B------:R-:W-:Y:S01]  /*f850*/  VIADD R3, R3, 0x1 ;  /* 0x0000000103037836 */ /* 0x000fe20000000000 */
[----:B------:R-:W-:Y:S01]  /*f860*/  R2UR UR10, R12 ;  /* 0x000000000c0a72ca */ /* 0x000fe200000e0000 */
[----:B------:R-:W-:Y:S01]  /*f870*/  UPRMT UR36, URZ, 0x5410, UR21 ;  /* 0x000054103f247896 */ /* 0x000fe20008000015 */
[----:B------:R-:W-:Y:S01]  /*f880*/  R2UR UR28, R6 ;  /* 0x00000000061c72ca */ /* 0x000fe200000e0000 */
[----:B------:R-:W-:Y:S01]  /*f890*/  ULEA UR8, UR8, UR19, 0xd ;  /* 0x0000001308087291 */ /* 0x000fe2000f8e683f */
[----:B------:R-:W-:Y:S01]  /*f8a0*/  ISETP.GT.AND P4, PT, R13, 0x1, PT ;  /* 0x000000010d00780c */ /* 0x000fe20003f84270 */
[----:B------:R-:W-:Y:S01]  /*f8b0*/  UIADD3.X UR33, URZ, UR31, URZ, UP1, !UPT ;  /* 0x0000001f3f217290 */ /* 0x000fe20008ffe43f */
[C---:B------:R-:W-:Y:S01]  /*f8c0*/  ISETP.NE.AND P1, PT, R3.reuse, 0x16, PT ;  /* 0x000000160300780c */ /* 0x040fe20003f25270 */
[----:B------:R-:W-:Y:S01]  /*f8d0*/  UIADD3 UR27, UR27, 0xb280, UR8 ;  /* 0x0000b2801b1b7890 */ /* 0x000fe2000fffe008 */
[----:B------:R-:W-:Y:S01]  /*f8e0*/  VIADD R12, R12, 0x20 ;  /* 0x000000200c0c7836 */ /* 0x000fe20000000000 */
[----:B------:R-:W-:Y:S01]  /*f8f0*/  UMOV UR6, 0x0 ;  /* 0x0000000000067882 */ /* 0x000fe20000000000 */
[----:B------:R-:W-:Y:S01]  /*f900*/  UMOV UR7, 0x10000000 ;  /* 0x1000000000077882 */ /* 0x000fe20000000000 */
[----:B------:R-:W-:Y:S01]  /*f910*/  UIADD3 UR26, UR5, 0x280, URZ ;  /* 0x00000280051a7890 */ /* 0x000fe2000fffe03f */
[----:B------:R-:W-:Y:S01]  /*f920*/  SEL R3, R3, RZ, P1 ;  /* 0x000000ff03037207 */ /* 0x000fe20000800000 */
[----:B------:R-:W-:-:S05]  /*f930*/  UIADD3.X UR5, URZ, UR31, URZ, UP0, !UPT ;  /* 0x0000001f3f057290 */ /* 0x000fca00087fe43f */
[----:B------:R-:W-:Y:S01]  /*f940*/  UMOV UR8, UR26 ;  /* 0x0000001a00087c82 */ /* 0x000fe20008000000 */
[----:B--2---:R-:W-:Y:S02]  /*f950*/  R2UR UR12, R5 ;  /* 0x00000000050c72ca */ /* 0x004fe400000e0000 */
[----:B------:R-:W-:-:S04]  /*f960*/  SEL R5, RZ, 0x1, P1 ;  /* 0x00000001ff057807 */ /* 0x000fc80000800000 */
[----:B------:R-:W-:-:S07]  /*f970*/  LOP3.LUT R2, R2, R5, RZ, 0x3c, !PT ;  /* 0x0000000502027212 */ /* 0x000fce00078e3cff */
[----:B------:R0:W-:Y:S02]  /*f980*/  UTMALDG.3D.MULTICAST [UR8], [UR4], UR25, desc[UR6] ;  /* 0x00000608040073b4 */ /* 0x0001e40008011819 */
[----:B0-----:R-:W-:Y:S01]  /*f990*/  UMOV UR8, UR27 ;  /* 0x0000001b00087c82 */ /* 0x001fe20008000000 */
[----:B------:R-:W-:Y:S02]  /*f9a0*/  UMOV UR11, UR28 ;  /* 0x0000001c000b7c82 */ /* 0x000fe40008000000 */
[----:B------:R0:W-:Y:S02]  /*f9b0*/  UTMALDG.3D.MULTICAST [UR8], [UR32], UR36, desc[UR6] ;  /* 0x00000608200073b4 */ /* 0x0001e40008011824 */
[----:B0-----:R-:W-:Y:S05]  /*f9c0*/  @P4 BRA `(.L_x_310) ;  /* 0xfffffffc00304947 */ /* 0x001fea000383ffff */
.L_x_306:
[----:B------:R-:W-:Y:S05]  /*f9d0*/  BSYNC B1 ;  /* 0x0000000000017941 */ /* 0x000fea0003800000 */
.L_x_305:
[----:B------:R-:W2:Y:S01]  /*f9e0*/  LDL.LU R15, [R1+0x84] ;  /* 0x00008400010f7983 */ /* 0x000ea20000300800 */
[----:B------:R-:W-:Y:S01]  /*f9f0*/  LOP3.LUT P5, RZ, R9, 0xff, RZ, 0xc0, !PT ;  /* 0x000000ff09ff7812 */ /* 0x000fe200078ac0ff */
[----:B------:R-:W-:Y:S01]  /*fa00*/  VIADD R8, R8, UR14 ;  /* 0x0000000e08087c36 */ /* 0x000fe20008000000 */
[----:B------:R-:W-:Y:S01]  /*fa10*/  UISETP.GE.U32.AND UP0, UPT, UR14, 0x16, UPT ;  /* 0x000000160e00788c */ /* 0x000fe2000bf06070 */
[----:B------:R-:W3:Y:S01]  /*fa20*/  LDL.LU R14, [R1+0x88] ;  /* 0x00008800010e7983 */ /* 0x000ee20000300800 */
[----:B------:R-:W-:Y:S01]  /*fa30*/  IMAD.U32 R5, RZ, RZ, UR14 ;  /* 0x0000000eff057e24 */ /* 0x000fe2000f8e00ff */
[----:B------:R-:W-:Y:S01]  /*fa40*/  ULDC.64 UR4, c[0x0][0x650] ;  /* 0x0001940000047ab9 */ /* 0x000fe20000000a00 */
[----:B------:R-:W-:Y:S01]  /*fa50*/  ISETP.GT.U32.AND P1, PT, R8, 0x15, PT ;  /* 0x000000150800780c */ /* 0x000fe20003f24070 */
[----:B------:R-:W-:Y:S01]  /*fa60*/  BSSY B1, `(.L_x_311) ;  /* 0x0000072000017945 */ /* 0x000fe20003800000 */
[----:B------:R-:W-:Y:S02]  /*fa70*/  PLOP3.LUT P4, PT, PT, PT, UP0, 0x80, 0x0 ;  /* 0x000000000000781c */ /* 0x000fe40003f8f008 */
[----:B------:R-:W-:-:S02]  /*fa80*/  ISETP.LT.U32.AND P1, PT, R5, 0x16, P1 ;  /* 0x000000160500780c */ /* 0x000fc40000f21070 */
[----:B------:R-:W-:Y:S01]  /*fa90*/  PRMT R9, RZ, 0x7610, R9 ;  /* 0x00007610ff097816 */ /* 0x000fe20000000009 */
[----:B------:R-:W0:Y:S01]  /*faa0*/  @P5 S2R R3, SR_CgaCtaId ;  /* 0x0000000000035919 */ /* 0x000e220000008800 */
[----:B------:R-:W-:-:S04]  /*fab0*/  @P5 MOV R2, 0x400 ;  /* 0x0000040000025802 */ /* 0x000fc80000000f00 */
[----:B0-----:R-:W-:Y:S01]  /*fac0*/  @P5 LEA R4, R3, R2, 0x18 ;  /* 0x0000000203045211 */ /* 0x001fe200078ec0ff */
[----:B------:R-:W-:-:S03]  /*fad0*/  IMAD.WIDE.U32 R2, R8, -0x45d1745d, RZ ;  /* 0xba2e8ba308027825 */ /* 0x000fc600078e00ff */
[----:B------:R0:W-:Y:S02]  /*fae0*/  @P5 SYNCS.ARRIVE.TRANS64.A1T0 RZ, [R4+URZ+0x198], RZ ;  /* 0x000198ff04ff59a7 */ /* 0x0001e4000810003f */
[----:B------:R-:W-:Y:S02]  /*faf0*/  SHF.R.U32.HI R5, RZ, 0x4, R3 ;  /* 0x00000004ff057819 */ /* 0x000fe40000011603 */
[----:B------:R-:W-:Y:S02]  /*fb00*/  SEL R3, RZ, 0x1, !P1 ;  /* 0x00000001ff037807 */ /* 0x000fe40004800000 */
[----:B------:R-:W-:Y:S01]  /*fb10*/  PRMT R2, RZ, 0x7610, R2 ;  /* 0x00007610ff027816 */ /* 0x000fe20000000002 */
[----:B------:R-:W-:Y:S01]  /*fb20*/  IMAD R8, R5, -0x16, R8 ;  /* 0xffffffea05087824 */ /* 0x000fe200078e0208 */
[----:B------:R-:W-:Y:S01]  /*fb30*/  LOP3.LUT R0, R0, R3, RZ, 0x3c, !PT ;  /* 0x0000000300007212 */ /* 0x000fe200078e3cff */
[----:B0-----:R-:W-:Y:S02]  /*fb40*/  IMAD.MOV.U32 R4, RZ, RZ, -0x1 ;  /* 0xffffffffff047424 */ /* 0x001fe400078e00ff */
[----:B------:R-:W-:Y:S01]  /*fb50*/  IMAD.MOV.U32 R3, RZ, RZ, -0x1 ;  /* 0xffffffffff037424 */ /* 0x000fe200078e00ff */
[----:B------:R-:W-:Y:S01]  /*fb60*/  @P4 LOP3.LUT R0, R0, 0x1, R5, 0x78, !PT ;  /* 0x0000000100004812 */ /* 0x000fe200078e7805 */
[----:B------:R-:W-:Y:S01]  /*fb70*/  IMAD.MOV.U32 R5, RZ, RZ, -0x1 ;  /* 0xffffffffff057424 */ /* 0x000fe200078e00ff */
[----:B---3--:R-:W-:-:S04]  /*fb80*/  IADD3 R14, P5, R14, UR22, RZ ;  /* 0x000000160e0e7c10 */ /* 0x008fc8000ffbe0ff */
[----:B--2---:R-:W-:Y:S01]  /*fb90*/  IADD3.X R15, R15, UR15, RZ, P5, !PT ;  /* 0x0000000f0f0f7c10 */ /* 0x004fe2000affe4ff */
[----:B------:R0:W-:Y:S01]  /*fba0*/  STL [R1+0x88], R14 ;  /* 0x0000880e01007387 */ /* 0x0001e20000100800 */
[----:B------:R-:W-:-:S03]  /*fbb0*/  ISETP.GE.U32.AND P1, PT, R14, UR4, PT ;  /* 0x000000040e007c0c */ /* 0x000fc6000bf26070 */
[----:B------:R0:W-:Y:S01]  /*fbc0*/  STL [R1+0x84], R15 ;  /* 0x0000840f01007387 */ /* 0x0001e20000100800 */
[----:B------:R-:W-:-:S03]  /*fbd0*/  ISETP.GE.U32.AND.EX P1, PT, R15, UR5, PT, P1 ;  /* 0x000000050f007c0c */ /* 0x000fc6000bf26110 */
[----:B------:R0:W-:Y:S04]  /*fbe0*/  STL [R1+0x8c], R5 ;  /* 0x00008c0501007387 */ /* 0x0001e80000100800 */
[----:B------:R0:W-:Y:S04]  /*fbf0*/  STL [R1+0x90], R4 ;  /* 0x0000900401007387 */ /* 0x0001e80000100800 */
[----:B------:R0:W-:Y:S02]  /*fc00*/  STL [R1+0x7c], R3 ;  /* 0x00007c0301007387 */ /* 0x0001e40000100800 */
[----:B------:R-:W-:Y:S05]  /*fc10*/  @P1 BRA `(.L_x_312) ;  /* 0x0000000400581947 */ /* 0x000fea0003800000 */
[----:B------:R-:W-:Y:S01]  /*fc20*/  ULDC.64 UR4, c[0x0][0x628] ;  /* 0x00018a0000047ab9 */ /* 0x000fe20000000a00 */
[----:B------:R-:W1:Y:S01]  /*fc30*/  S2R R12, SR_CTAID.X ;  /* 0x00000000000c7919 */ /* 0x000e620000002500 */
[----:B------:R-:W-:Y:S01]  /*fc40*/  ISETP.NE.U32.AND P1, PT, RZ, UR4, PT ;  /* 0x00000004ff007c0c */ /* 0x000fe2000bf25070 */
[----:B------:R-:W-:Y:S01]  /*fc50*/  ULDC UR7, c[0x0][0x630] ;  /* 0x00018c0000077ab9 */ /* 0x000fe20000000800 */
[----:B------:R-:W-:Y:S01]  /*fc60*/  IMAD.MOV.U32 R2, RZ, RZ, R14 ;  /* 0x000000ffff027224 */ /* 0x000fe200078e000e */
[----:B------:R-:W2:Y:S01]  /*fc70*/  S2R R10, SR_CTAID.Y ;  /* 0x00000000000a7919 */ /* 0x000ea20000002600 */
[----:B------:R-:W-:Y:S01]  /*fc80*/  ISETP.NE.AND.EX P1, PT, RZ, UR5, PT, P1 ;  /* 0x00000005ff007c0c */ /* 0x000fe2000bf25310 */
[----:B0-----:R-:W-:-:S12]  /*fc90*/  IMAD.MOV.U32 R3, RZ, RZ, R15 ;  /* 0x000000ffff037224 */ /* 0x001fd800078e000f */
[----:B------:R-:W-:Y:S05]  /*fca0*/  @!P1 BRA `(.L_x_313) ;  /* 0x0000000000289947 */ /* 0x000fea0003800000 */
[----:B------:R-:W-:Y:S02]  /*fcb0*/  ULDC UR6, c[0x0][0x634] ;  /* 0x00018d0000067ab9 */ /* 0x000fe40000000800 */
[----:B------:R-:W-:-:S05]  /*fcc0*/  IADD3 R7, P1, R14, UR6, RZ ;  /* 0x000000060e077c10 */ /* 0x000fca000ff3e0ff */
[----:B------:R-:W-:-:S04]  /*fcd0*/  IMAD.X R11, RZ, RZ, R15, P1 ;  /* 0x000000ffff0b7224 */ /* 0x000fc800008e060f */
[----:B------:R-:W-:-:S04]  /*fce0*/  IMAD.WIDE.U32 R4, R11, UR4, RZ ;  /* 0x000000040b047c25 */ /* 0x000fc8000f8e00ff */
[----:B------:R-:W-:-:S04]  /*fcf0*/  IMAD.WIDE.U32 R4, P1, R7, UR5, R4 ;  /* 0x0000000507047c25 */ /* 0x000fc8000f820004 */
[----:B------:R-:W-:-:S04]  /*fd00*/  IMAD.WIDE.U32 R6, R7, UR4, RZ ;  /* 0x0000000407067c25 */ /* 0x000fc8000f8e00ff */
[----:B------:R-:W-:Y:S01]  /*fd10*/  IMAD.X R3, RZ, RZ, RZ, P1 ;  /* 0x000000ffff037224 */ /* 0x000fe200008e06ff */
[----:B------:R-:W-:Y:S01]  /*fd20*/  IADD3 RZ, P1, R7, R4, RZ ;  /* 0x0000000407ff7210 */ /* 0x000fe20007f3e0ff */
[----:B------:R-:W-:-:S04]  /*fd30*/  IMAD.MOV.U32 R2, RZ, RZ, R5 ;  /* 0x000000ffff027224 */ /* 0x000fc800078e0005 */
[----:B------:R-:W-:-:S08]  /*fd40*/  IMAD.WIDE.U32.X R2, R11, UR5, R2, P1 ;  /* 0x000000050b027c25 */ /* 0x000fd000088e0402 */
.L_x_313:
[--C-:B------:R-:W-:Y:S01]  /*fd50*/  SHF.R.U64 R11, R2, UR7, R3.reuse ;  /* 0x00000007020b7c19 */ /* 0x100fe20008001203 */
[----:B------:R-:W-:Y:S01]  /*fd60*/  ULDC.64 UR4, c[0x0][0x620] ;  /* 0x0001880000047ab9 */ /* 0x000fe20000000a00 */
[----:B------:R-:W-:Y:S01]  /*fd70*/  SHF.R.U32.HI R2, RZ, UR7, R3 ;  /* 0x00000007ff027c19 */ /* 0x000fe20008011603 */
[----:B------:R-:W-:Y:S01]  /*fd80*/  IMAD.MOV.U32 R3, RZ, RZ, R15 ;  /* 0x000000ffff037224 */ /* 0x000fe200078e000f */
[----:B------:R-:W-:Y:S01]  /*fd90*/  IADD3 R5, P1, RZ, -R11, RZ ;  /* 0x8000000bff057210 */ /* 0x000fe20007f3e0ff */
[----:B------:R-:W0:Y:S01]  /*fda0*/  LDC R7, c[0x0][0x144] ;  /* 0x00005100ff077b82 */ /* 0x000e220000000800 */
[----:B-1----:R-:W-:Y:S01]  /*fdb0*/  I2FP.F32.U32 R6, R12 ;  /* 0x0000000c00067245 */ /* 0x002fe20000201000 */
[----:B------:R-:W-:Y:S01]  /*fdc0*/  ULDC.64 UR8, c[0x0][0x640] ;  /* 0x0001900000087ab9 */ /* 0x000fe20000000a00 */
[----:B------:R-:W-:Y:S01]  /*fdd0*/  ULDC UR6, c[0x0][0x608] ;  /* 0x0001820000067ab9 */ /* 0x000fe20000000800 */
[----:B------:R-:W-:Y:S01]  /*fde0*/  IMAD.X R2, RZ, RZ, ~R2, P1 ;  /* 0x000000ffff027224 */ /* 0x000fe200008e0e02 */
[----:B------:R-:W-:-:S03]  /*fdf0*/  ISETP.NE.U32.AND P1, PT, RZ, UR8, PT ;  /* 0x00000008ff007c0c */ /* 0x000fc6000bf25070 */
[----:B------:R-:W-:Y:S01]  /*fe00*/  IMAD R4, R2, UR4, RZ ;  /* 0x0000000402047c24 */ /* 0x000fe2000f8e02ff */
[----:B------:R-:W1:Y:S01]  /*fe10*/  LDC R15, c[0x0][0x148] ;  /* 0x00005200ff0f7b82 */ /* 0x000e620000000800 */
[----:B------:R-:W-:Y:S01]  /*fe20*/  IMAD.MOV.U32 R2, RZ, RZ, R14 ;  /* 0x000000ffff027224 */ /* 0x000fe200078e000e */
[----:B------:R-:W-:-:S03]  /*fe30*/  ISETP.NE.AND.EX P1, PT, RZ, UR9, PT, P1 ;  /* 0x00000009ff007c0c */ /* 0x000fc6000bf25310 */
[----:B------:R-:W-:Y:S01]  /*fe40*/  IMAD.WIDE.U32 R2, R5, UR4, R2 ;  /* 0x0000000405027c25 */ /* 0x000fe2000f8e0002 */
[----:B------:R-:W-:-:S03]  /*fe50*/  ULDC UR4, c[0x0][0x150] ;  /* 0x0000540000047ab9 */ /* 0x000fc60000000800 */
[----:B------:R-:W-:Y:S01]  /*fe60*/  FMUL R6, R6, UR4 ;  /* 0x0000000406067c20 */ /* 0x000fe20008400000 */
[----:B------:R-:W-:Y:S01]  /*fe70*/  IMAD R5, R5, UR5, R4 ;  /* 0x0000000505057c24 */ /* 0x000fe2000f8e0204 */
[----:B------:R-:W-:Y:S01]  /*fe80*/  ULDC UR4, c[0x0][0x618] ;  /* 0x0001860000047ab9 */ /* 0x000fe20000000800 */
[----:B------:R-:W-:Y:S02]  /*fe90*/  ULDC UR5, c[0x0][0x154] ;  /* 0x0000550000057ab9 */ /* 0x000fe40000000800 */
[----:B------:R-:W-:Y:S01]  /*fea0*/  IMAD.IADD R3, R3, 0x1, R5 ;  /* 0x0000000103037824 */ /* 0x000fe200078e0205 */
[----:B------:R-:W3:Y:S04]  /*feb0*/  F2I.U32.TRUNC.NTZ R6, R6 ;  /* 0x0000000600067305 */ /* 0x000ee8000020f000 */
[----:B------:R-:W-:-:S02]  /*fec0*/  SHF.R.U64 R13, R2, UR4, R3 ;  /* 0x00000004020d7c19 */ /* 0x000fc40008001203 */
[----:B--2---:R-:W-:-:S05]  /*fed0*/  I2FP.F32.U32 R2, R10 ;  /* 0x0000000a00027245 */ /* 0x004fca0000201000 */
[----:B------:R-:W-:Y:S01]  /*fee0*/  FMUL R4, R2, UR5 ;  /* 0x0000000502047c20 */ /* 0x000fe20008400000 */
[----:B------:R-:W-:Y:S01]  /*fef0*/  SHF.R.U32.HI R2, RZ, UR4, R3 ;  /* 0x00000004ff027c19 */ /* 0x000fe20008011603 */
[----:B------:R-:W-:Y:S02]  /*ff00*/  ULDC UR4, c[0x0][0x658] ;  /* 0x0001960000047ab9 */ /* 0x000fe40000000800 */
[----:B------:R2:W4:Y:S01]  /*ff10*/  F2I.U32.TRUNC.NTZ R18, R4 ;  /* 0x0000000400127305 */ /* 0x000522000020f000 */
[----:B------:R-:W-:Y:S01]  /*ff20*/  SHF.R.U64 R16, R13, UR6, R2 ;  /* 0x000000060d107c19 */ /* 0x000fe20008001202 */
[----:B---3--:R-:W-:Y:S01]  /*ff30*/  IMAD.MOV R6, RZ, RZ, -R6 ;  /* 0x000000ffff067224 */ /* 0x008fe200078e0a06 */
[----:B------:R-:W-:-:S03]  /*ff40*/  SHF.R.U32.HI R3, RZ, UR6, R2 ;  /* 0x00000006ff037c19 */ /* 0x000fc60008011602 */
[----:B0-----:R-:W-:Y:S01]  /*ff50*/  IMAD R12, R7, R6, R12 ;  /* 0x00000006070c7224 */ /* 0x001fe200078e020c */
[--C-:B------:R-:W-:Y:S02]  /*ff60*/  SHF.R.U64 R14, R16, UR4, R3.reuse ;  /* 0x00000004100e7c19 */ /* 0x100fe40008001203 */
[----:B------:R-:W-:-:S03]  /*ff70*/  SHF.R.U32.HI R3, RZ, UR4, R3 ;  /* 0x00000004ff037c19 */ /* 0x000fc60008011603 */
[----:B------:R-:W-:Y:S01]  /*ff80*/  IMAD.MOV.U32 R2, RZ, RZ, R14 ;  /* 0x000000ffff027224 */ /* 0x000fe200078e000e */
[----:B--2-4-:R-:W-:Y:S06]  /*ff90*/  @!P1 BRA `(.L_x_314) ;  /* 0x0000000000289947 */ /* 0x014fec0003800000 */
        /* <DEDUP_REMOVED lines=10> */
.L_x_314:
[----:B------:R-:W-:Y:S01]  /*10040*/  ULDC UR4, c[0x0][0x648] ;  /* 0x0001920000047ab9 */ /* 0x000fe20000000800 */
[----:B------:R-:W-:Y:S01]  /*10050*/  IMAD.MOV R18, RZ, RZ, -R18 ;  /* 0x000000ffff127224 */ /* 0x000fe200078e0a12 */
[----:B------:R-:W-:Y:S01]  /*10060*/  SHF.R.U64 R3, R2, UR4, R3 ;  /* 0x0000000402037c19 */ /* 0x000fe20008001203 */
[----:B------:R-:W-:Y:S01]  /*10070*/  ULDC UR4, c[0x0][0x638] ;  /* 0x00018e0000047ab9 */ /* 0x000fe20000000800 */
[----:B------:R-:W-:Y:S01]  /*10080*/  LOP3.LUT R2, R16, UR20, RZ, 0xc0, !PT ;  /* 0x0000001410027c12 */ /* 0x000fe2000f8ec0ff */
[----:B-1----:R-:W-:Y:S01]  /*10090*/  @P2 IMAD R12, R15, R18, R10 ;  /* 0x000000120f0c2224 */ /* 0x002fe200078e020a */
[----:B------:R-:W-:Y:S01]  /*100a0*/  LOP3.LUT R13, R13, UR16, RZ, 0xc0, !PT ;  /* 0x000000100d0d7c12 */ /* 0x000fe2000f8ec0ff */
[----:B------:R-:W-:Y:S01]  /*100b0*/  IMAD.MOV R5, RZ, RZ, -R3 ;  /* 0x000000ffff057224 */ /* 0x000fe200078e0a03 */
[----:B------:R-:W-:Y:S01]  /*100c0*/  ULDC UR5, c[0x0][0x610] ;  /* 0x0001840000057ab9 */ /* 0x000fe20000000800 */
[----:B------:R-:W-:Y:S02]  /*100d0*/  IMAD R3, R3, UR17, R2 ;  /* 0x0000001103037c24 */ /* 0x000fe4000f8e0202 */
[----:B------:R-:W-:Y:S01]  /*100e0*/  IMAD R14, R5, UR4, R14 ;  /* 0x00000004050e7c24 */ /* 0x000fe2000f8e020e */
[----:B------:R-:W-:Y:S01]  /*100f0*/  ULDC UR4, c[0x0][0x600] ;  /* 0x0001800000047ab9 */ /* 0x000fe20000000800 */
[----:B------:R-:W-:-:S02]  /*10100*/  IMAD R3, R3, UR5, R12 ;  /* 0x0000000503037c24 */ /* 0x000fc4000f8e020c */
[----:B------:R-:W-:Y:S02]  /*10110*/  IMAD R14, R14, UR4, R13 ;  /* 0x000000040e0e7c24 */ /* 0x000fe4000f8e020d */
[----:B------:R-:W-:-:S03]  /*10120*/  IMAD.MOV.U32 R2, RZ, RZ, 0x1 ;  /* 0x00000001ff027424 */ /* 0x000fc600078e00ff */
[----:B------:R-:W-:Y:S02]  /*10130*/  SEL R4, R14, R3, !P2 ;  /* 0x000000030e047207 */ /* 0x000fe40005000000 */
[----:B------:R-:W-:-:S03]  /*10140*/  SEL R3, R3, R14, !P2 ;  /* 0x0000000e03037207 */ /* 0x000fc60005000000 */
[----:B------:R1:W-:Y:S04]  /*10150*/  STL [R1+0x90], R4 ;  /* 0x0000900401007387 */ /* 0x0003e80000100800 */
[----:B------:R1:W-:Y:S04]  /*10160*/  STL [R1+0x7c], R11 ;  /* 0x00007c0b01007387 */ /* 0x0003e80000100800 */
[----:B------:R1:W-:Y:S02]  /*10170*/  STL [R1+0x8c], R3 ;  /* 0x00008c0301007387 */ /* 0x0003e40000100800 */
.L_x_312:
[----:B------:R-:W-:Y:S05]  /*10180*/  BSYNC B1 ;  /* 0x0000000000017941 */ /* 0x000fea0003800000 */
.L_x_311:
[----:B------:R-:W-:-:S13]  /*10190*/  LOP3.LUT P1, RZ, R2, 0xff, RZ, 0xc0, !PT ;  /* 0x000000ff02ff7812 */ /* 0x000fda000782c0ff */
[----:B------:R-:W-:Y:S05]  /*101a0*/  @P1 BRA `(.L_x_315) ;  /* 0xfffffff000f81947 */ /* 0x000fea000383ffff */
[----:B------:R-:W-:Y:S05]  /*101b0*/  BSYNC B0 ;  /* 0x0000000000007941 */ /* 0x000fea0003800000 */
.L_x_303:
[----:B------:R-:W-:-:S03]  /*101c0*/  UMOV UR4, 0xffffffff ;  /* 0xffffffff00047882 */ /* 0x000fc60000000000 */
[----:B------:R-:W-:Y:S05]  /*101d0*/  BRA.DIV UR4, `(.L_x_316) ;  /* 0x0000000e04e07947 */ /* 0x000fea000b800000 */
[----:B------:R-:W-:-:S13]  /*101e0*/  ELECT P0, URZ, PT ;  /* 0x00000000003f782f */ /* 0x000fda0003800000 */
.L_x_350:
[----:B------:R-:W-:Y:S04]  /*101f0*/  BSSY B0, `(.L_x_317) ;  /* 0x00000ce000007945 */ /* 0x000fe80003800000 */
[----:B------:R-:W-:Y:S05]  /*10200*/  @!P0 BRA `(.L_x_318) ;  /* 0x0000000c00308947 */ /* 0x000fea0003800000 */
[----:B------:R-:W-:-:S04]  /*10210*/  ULOP3.LUT UR4, UR13, 0x2, URZ, 0xfc, !UPT ;  /* 0x000000020d047892 */ /* 0x000fc8000f8efc3f */
[----:B------:R-:W-:-:S06]  /*10220*/  UISETP.NE.AND UP0, UPT, UR4, 0x3, UPT ;  /* 0x000000030400788c */ /* 0x000fcc000bf05270 */
[----:B------:R-:W-:-:S13]  /*10230*/  PLOP3.LUT P0, PT, PT, PT, UP0, 0x80, 0x0 ;  /* 0x000000000000781c */ /* 0x000fda0003f0f008 */
[----:B------:R-:W-:Y:S05]  /*10240*/  @!P0 BRA `(.L_x_319) ;  /* 0x0000000000048947 */ /* 0x000fea0003800000 */
[----:B------:R-:W-:Y:S01]  /*10250*/  BPT.TRAP 0x1 ;  /* 0x000000040000795c */ /* 0x000fe20000300000 */
.L_x_319:
[----:B01----:R-:W0:Y:S01]  /*10260*/  S2R R3, SR_CgaCtaId ;  /* 0x0000000000037919 */ /* 0x003e220000008800 */
[----:B------:R-:W-:-:S04]  /*10270*/  MOV R2, 0x400 ;  /* 0x0000040000027802 */ /* 0x000fc80000000f00 */
[----:B0-----:R-:W-:Y:S02]  /*10280*/  LEA R3, R3, R2, 0x18 ;  /* 0x0000000203037211 */ /* 0x001fe400078ec0ff */
[----:B------:R-:W-:-:S03]  /*10290*/  SHF.L.U32 R2, R0, 0x1f, RZ ;  /* 0x0000001f00027819 */ /* 0x000fc600000006ff */
[----:B------:R-:W-:-:S04]  /*102a0*/  VIADD R3, R3, 0xb0 ;  /* 0x000000b003037836 */ /* 0x000fc80000000000 */
[C---:B------:R-:W-:Y:S02]  /*102b0*/  IMAD R7, R8.reuse, 0x8, R3 ;  /* 0x0000000808077824 */ /* 0x040fe400078e0203 */
[----:B------:R-:W-:Y:S02]  /*102c0*/  VIADD R8, R8, 0x1 ;  /* 0x0000000108087836 */ /* 0x000fe40000000000 */
[----:B------:R-:W0:Y:S03]  /*102d0*/  SYNCS.PHASECHK.TRANS64.TRYWAIT P0, [R7+URZ], R2 ;  /* 0x00000002070075a7 */ /* 0x000e26000800017f */
[----:B------:R-:W-:-:S04]  /*102e0*/  ISETP.NE.AND P1, PT, R8, 0x16, PT ;  /* 0x000000160800780c */ /* 0x000fc80003f25270 */
[----:B------:R-:W-:Y:S02]  /*102f0*/  SEL R5, RZ, 0x1, P1 ;  /* 0x00000001ff057807 */ /* 0x000fe40000800000 */
[----:B------:R-:W-:Y:S02]  /*10300*/  SEL R8, R8, RZ, P1 ;  /* 0x000000ff08087207 */ /* 0x000fe40000800000 */
[----:B------:R-:W-:-:S03]  /*10310*/  LOP3.LUT R5, R0, R5, RZ, 0x3c, !PT ;  /* 0x0000000500057212 */ /* 0x000fc600078e3cff */
[----:B------:R-:W-:Y:S01]  /*10320*/  IMAD R9, R8, 0x8, R3 ;  /* 0x0000000808097824 */ /* 0x000fe200078e0203 */
[----:B------:R-:W-:Y:S01]  /*10330*/  SHF.L.U32 R4, R5, 0x1f, RZ ;  /* 0x0000001f05047819 */ /* 0x000fe200000006ff */
[----:B0-----:R-:W-:Y:S06]  /*10340*/  @!P0 BRA `(.L_x_320) ;  /* 0x0000000c00a88947 */ /* 0x001fec0003800000 */
.L_x_351:
[----:B------:R-:W1:Y:S01]  /*10350*/  SYNCS.PHASECHK.TRANS64.TRYWAIT P0, [R9+URZ], R4 ;  /* 0x00000004090075a7 */ /* 0x000e62000800017f */
[----:B------:R-:W-:-:S05]  /*10360*/  VIADD R0, R8, 0x1 ;  /* 0x0000000108007836 */ /* 0x000fca0000000000 */
[----:B------:R-:W-:-:S04]  /*10370*/  ISETP.NE.AND P1, PT, R0, 0x16, PT ;  /* 0x000000160000780c */ /* 0x000fc80003f25270 */
[----:B0-----:R-:W-:Y:S02]  /*10380*/  SEL R2, RZ, 0x1, P1 ;  /* 0x00000001ff027807 */ /* 0x001fe40000800000 */
[----:B------:R-:W-:Y:S02]  /*10390*/  SEL R0, R0, RZ, P1 ;  /* 0x000000ff00007207 */ /* 0x000fe40000800000 */
[----:B------:R-:W-:-:S03]  /*103a0*/  LOP3.LUT R7, R5, R2, RZ, 0x3c, !PT ;  /* 0x0000000205077212 */ /* 0x000fc600078e3cff */
[----:B------:R-:W-:Y:S01]  /*103b0*/  IMAD R6, R0, 0x8, R3 ;  /* 0x0000000800067824 */ /* 0x000fe200078e0203 */
[----:B------:R-:W-:Y:S01]  /*103c0*/  SHF.L.U32 R5, R7, 0x1f, RZ ;  /* 0x0000001f07057819 */ /* 0x000fe200000006ff */
[----:B-1----:R-:W-:Y:S06]  /*103d0*/  @!P0 BRA `(.L_x_321) ;  /* 0x0000000c00988947 */ /* 0x002fec0003800000 */
.L_x_352:
[----:B------:R-:W1:Y:S01]  /*103e0*/  SYNCS.PHASECHK.TRANS64.TRYWAIT P0, [R6+URZ], R5 ;  /* 0x00000005060075a7 */ /* 0x000e62000800017f */
[----:B------:R-:W-:-:S05]  /*103f0*/  VIADD R0, R0, 0x1 ;  /* 0x0000000100007836 */ /* 0x000fca0000000000 */
[----:B------:R-:W-:-:S04]  /*10400*/  ISETP.NE.AND P1, PT, R0, 0x16, PT ;  /* 0x000000160000780c */ /* 0x000fc80003f25270 */
[----:B------:R-:W-:Y:S02]  /*10410*/  SEL R2, RZ, 0x1, P1 ;  /* 0x00000001ff027807 */ /* 0x000fe40000800000 */
[----:B------:R-:W-:Y:S02]  /*10420*/  SEL R0, R0, RZ, P1 ;  /* 0x000000ff00007207 */ /* 0x000fe40000800000 */
[----:B------:R-:W-:-:S03]  /*10430*/  LOP3.LUT R7, R7, R2, RZ, 0x3c, !PT ;  /* 0x0000000207077212 */ /* 0x000fc600078e3cff */
[----:B0-----:R-:W-:Y:S01]  /*10440*/  IMAD R9, R0, 0x8, R3 ;  /* 0x0000000800097824 */ /* 0x001fe200078e0203 */
[----:B------:R-:W-:Y:S01]  /*10450*/  SHF.L.U32 R4, R7, 0x1f, RZ ;  /* 0x0000001f07047819 */ /* 0x000fe200000006ff */
[----:B-1----:R-:W-:Y:S06]  /*10460*/  @!P0 BRA `(.L_x_322) ;  /* 0x0000000c00888947 */ /* 0x002fec0003800000 */
.L_x_353:
        /* <DEDUP_REMOVED lines=9> */
.L_x_354:
        /* <DEDUP_REMOVED lines=9> */
.L_x_355:
        /* <DEDUP_REMOVED lines=9> */
.L_x_356:
        /* <DEDUP_REMOVED lines=9> */
.L_x_357:
        /* <DEDUP_REMOVED lines=9> */
.L_x_358:
        /* <DEDUP_REMOVED lines=9> */
.L_x_359:
        /* <DEDUP_REMOVED lines=9> */
.L_x_360:
        /* <DEDUP_REMOVED lines=9> */
.L_x_361:
        /* <DEDUP_REMOVED lines=9> */
.L_x_362:
        /* <DEDUP_REMOVED lines=9> */
.L_x_363:
        /* <DEDUP_REMOVED lines=9> */
.L_x_364:
        /* <DEDUP_REMOVED lines=9> */
.L_x_365:
        /* <DEDUP_REMOVED lines=9> */
.L_x_366:
        /* <DEDUP_REMOVED lines=9> */
.L_x_367:
        /* <DEDUP_REMOVED lines=9> */
.L_x_368:
        /* <DEDUP_REMOVED lines=9> */
.L_x_369:
        /* <DEDUP_REMOVED lines=9> */
.L_x_370:
[----:B------:R-:W1:Y:S01]  /*10e00*/  SYNCS.PHASECHK.TRANS64.TRYWAIT P0, [R6+URZ], R5 ;  /* 0x00000005060075a7 */ /* 0x000e62000800017f */
[----:B------:R-:W-:-:S05]  /*10e10*/  VIADD R0, R0, 0x1 ;  /* 0x0000000100007836 */ /* 0x000fca0000000000 */
[----:B------:R-:W-:-:S04]  /*10e20*/  ISETP.NE.AND P1, PT, R0, 0x16, PT ;  /* 0x000000160000780c */ /* 0x000fc80003f25270 */
[----:B------:R-:W-:Y:S02]  /*10e30*/  SEL R2, RZ, 0x1, P1 ;  /* 0x00000001ff027807 */ /* 0x000fe40000800000 */
[----:B------:R-:W-:Y:S02]  /*10e40*/  SEL R0, R0, RZ, P1 ;  /* 0x000000ff00007207 */ /* 0x000fe40000800000 */
[----:B------:R-:W-:Y:S01]  /*10e50*/  LOP3.LUT R2, R7, R2, RZ, 0x3c, !PT ;  /* 0x0000000207027212 */ /* 0x000fe200078e3cff */
[----:B-1----:R-:W-:Y:S06]  /*10e60*/  @!P0 BRA `(.L_x_340) ;  /* 0x0000000800708947 */ /* 0x002fec0003800000 */
.L_x_371:
[----:B------:R-:W-:Y:S01]  /*10e70*/  IMAD R3, R0, 0x8, R3 ;  /* 0x0000000800037824 */ /* 0x000fe200078e0203 */
[----:B------:R-:W-:-:S07]  /*10e80*/  SHF.L.U32 R0, R2, 0x1f, RZ ;  /* 0x0000001f02007819 */ /* 0x000fce00000006ff */
.L_x_341:
[----:B--2---:R2:W3:Y:S02]  /*10e90*/  SYNCS.PHASECHK.TRANS64.TRYWAIT P0, [R3+URZ], R0 ;  /* 0x00000000030075a7 */ /* 0x0044e4000800017f */
[----:B---3--:R-:W-:Y:S05]  /*10ea0*/  @!P0 NANOSLEEP.SYNCS 0x989680 ;  /* 0x009896800000895d */ /* 0x008fea0003900000 */
[----:B------:R-:W3:Y:S02]  /*10eb0*/  @!P0 SYNCS.PHASECHK.TRANS64 P0, [R3+URZ], R0 ;  /* 0x00000000030085a7 */ /* 0x000ee4000800007f */
[----:B---3--:R-:W-:Y:S05]  /*10ec0*/  @!P0 BRA `(.L_x_341) ;  /* 0xfffffffc00f08947 */ /* 0x008fea000383ffff */
.L_x_318:
[----:B------:R-:W-:Y:S05]  /*10ed0*/  BSYNC B0 ;  /* 0x0000000000007941 */ /* 0x000fea0003800000 */
.L_x_317:
[----:B------:R-:W-:Y:S05]  /*10ee0*/  EXIT ;  /* 0x000000000000794d */ /* 0x000fea0003800000 */
.L_x_20:
[----:B----4-:R-:W-:-:S04]  /*10ef0*/  IMAD.U32 R3, RZ, RZ, UR17 ;  /* 0x00000011ff037e24 */ /* 0x010fc8000f8e00ff */
[----:B------:R4:W0:Y:S03]  /*10f00*/  SYNCS.PHASECHK.TRANS64.TRYWAIT P0, [R3+URZ+-0x8], R0 ;  /* 0xfffff800030075a7 */ /* 0x000826000800017f */
[----:B0-----:R-:W-:Y:S05]  /*10f10*/  @!P0 NANOSLEEP.SYNCS 0x989680 ;  /* 0x009896800000895d */ /* 0x001fea0003900000 */
[----:B------:R-:W0:Y:S02]  /*10f20*/  @!P0 SYNCS.PHASECHK.TRANS64 P0, [R3+URZ+-0x8], R0 ;  /* 0xfffff800030085a7 */ /* 0x000e24000800007f */
[----:B0-----:R-:W-:Y:S05]  /*10f30*/  @!P0 BRA `(.L_x_20) ;  /* 0xfffffffc00ec8947 */ /* 0x001fea000383ffff */
[----:B------:R-:W-:Y:S05]  /*10f40*/  BRA `(.L_x_342) ;  /* 0xffffff0800d47947 */ /* 0x000fea000383ffff */
.L_x_25:
[----:B-1----:R-:W-:-:S04]  /*10f50*/  IMAD.U32 R3, RZ, RZ, UR6 ;  /* 0x00000006ff037e24 */ /* 0x002fc8000f8e00ff */
[----:B------:R1:W2:Y:S03]  /*10f60*/  SYNCS.PHASECHK.TRANS64.TRYWAIT P0, [R3+URZ], R0 ;  /* 0x00000000030075a7 */ /* 0x0002a6000800017f */
[----:B--2---:R-:W-:Y:S05]  /*10f70*/  @!P0 NANOSLEEP.SYNCS 0x989680 ;  /* 0x009896800000895d */ /* 0x004fea0003900000 */
[----:B------:R-:W2:Y:S02]  /*10f80*/  @!P0 SYNCS.PHASECHK.TRANS64 P0, [R3+URZ], R0 ;  /* 0x00000000030085a7 */ /* 0x000ea4000800007f */
[----:B--2---:R-:W-:Y:S05]  /*10f90*/  @!P0 BRA `(.L_x_25) ;  /* 0xfffffffc00ec8947 */ /* 0x004fea000383ffff */
[----:B------:R-:W-:Y:S05]  /*10fa0*/  BRA `(.L_x_24) ;  /* 0xffffff1400407947 */ /* 0x000fea000383ffff */
.L_x_31:
[----:B-----5:R1:W-:Y:S02]  /*10fb0*/  STL [R1+0xa4], R0 ;  /* 0x0000a40001007387 */ /* 0x0203e40000100800 */
[----:B-1----:R-:W-:-:S04]  /*10fc0*/  IMAD.U32 R0, RZ, RZ, UR9 ;  /* 0x00000009ff007e24 */ /* 0x002fc8000f8e00ff */
[----:B------:R1:W3:Y:S03]  /*10fd0*/  SYNCS.PHASECHK.TRANS64.TRYWAIT P0, [R0+URZ], R229 ;  /* 0x000000e5000075a7 */ /* 0x0002e6000800017f */
[----:B---3--:R-:W-:Y:S05]  /*10fe0*/  @!P0 NANOSLEEP.SYNCS 0x989680 ;  /* 0x009896800000895d */ /* 0x008fea0003900000 */
[----:B------:R1:W3:Y:S02]  /*10ff0*/  @!P0 SYNCS.PHASECHK.TRANS64 P0, [R0+URZ], R229 ;  /* 0x000000e5000085a7 */ /* 0x0002e4000800007f */
[----:B-1----:R1:W5:Y:S02]  /*11000*/  LDL.LU R0, [R1+0xa4] ;  /* 0x0000a40001007983 */ /* 0x0023640000300800 */
[----:B-1-3--:R-:W-:Y:S05]  /*11010*/  @!P0 BRA `(.L_x_31) ;  /* 0xfffffffc00e48947 */ /* 0x00afea000383ffff */
[----:B------:R-:W-:Y:S05]  /*11020*/  BRA `(.L_x_30) ;  /* 0xffffff2400947947 */ /* 0x000fea000383ffff */
.L_x_39:
[----:B0-----:R-:W-:-:S04]  /*11030*/  IMAD.U32 R25, RZ, RZ, UR17 ;  /* 0x00000011ff197e24 */ /* 0x001fc8000f8e00ff */
[----:B------:R0:W3:Y:S03]  /*11040*/  SYNCS.PHASECHK.TRANS64.TRYWAIT P0, [R25+URZ+0x8], R24 ;  /* 0x00000818190075a7 */ /* 0x0000e6000800017f */
[----:B---3--:R-:W-:Y:S05]  /*11050*/  @!P0 NANOSLEEP.SYNCS 0x989680 ;  /* 0x009896800000895d */ /* 0x008fea0003900000 */
[----:B------:R-:W3:Y:S02]  /*11060*/  @!P0 SYNCS.PHASECHK.TRANS64 P0, [R25+URZ+0x8], R24 ;  /* 0x00000818190085a7 */ /* 0x000ee4000800007f */
[----:B---3--:R-:W-:Y:S05]  /*11070*/  @!P0 BRA `(.L_x_39) ;  /* 0xfffffffc00ec8947 */ /* 0x008fea000383ffff */
[----:B------:R-:W-:Y:S05]  /*11080*/  BRA `(.L_x_343) ;  /* 0xffffff4800987947 */ /* 0x000fea000383ffff */
.L_x_304:
[----:B------:R-:W-:Y:S01]  /*11090*/  BSSY B1, `(.L_x_344) ;  /* 0x0000006000017945 */ /* 0x000fe20003800000 */
[----:B------:R-:W-:-:S07]  /*110a0*/  IMAD.MOV.U32 R2, RZ, RZ, -0x1 ;  /* 0xffffffffff027424 */ /* 0x000fce00078e00ff */
[----:B------:R-:W-:Y:S05]  /*110b0*/  WARPSYNC.COLLECTIVE R2, `(.L_x_345) ;  /* 0x00000000020c7348 */ /* 0x000fea0003c00000 */
[----:B------:R-:W-:Y:S02]  /*110c0*/  ELECT P1, UR62, PT ;  /* 0x00000000003e782f */ /* 0x000fe40003820000 */
[----:B------:R-:W-:Y:S01]  /*110d0*/  MOV R2, UR62 ;  /* 0x0000003e00027c02 */ /* 0x000fe20008000f00 */
[----:B------:R-:W-:Y:S10]  /*110e0*/  ENDCOLLECTIVE ;  /* 0x000000000000791b */ /* 0x000ff40003800000 */
.L_x_345:
[----:B------:R-:W-:Y:S05]  /*110f0*/  BSYNC B1 ;  /* 0x0000000000017941 */ /* 0x000fea0003800000 */
.L_x_344:
[----:B------:R-:W-:Y:S05]  /*11100*/  BRA `(.L_x_346) ;  /* 0xffffffe4002c7947 */ /* 0x000fea000383ffff */
.L_x_307:
[----:B-1----:R1:W2:Y:S02]  /*11110*/  SYNCS.PHASECHK.TRANS64.TRYWAIT P1, [R11+URZ+0xb0], R4 ;  /* 0x0000b0040b0075a7 */ /* 0x0022a4000802017f */
[----:B--2---:R-:W-:Y:S05]  /*11120*/  @!P1 NANOSLEEP.SYNCS 0x989680 ;  /* 0x009896800000995d */ /* 0x004fea0003900000 */
[----:B------:R-:W2:Y:S02]  /*11130*/  @!P1 SYNCS.PHASECHK.TRANS64 P1, [R11+URZ+0xb0], R4 ;  /* 0x0000b0040b0095a7 */ /* 0x000ea4000802007f */
[----:B--2---:R-:W-:Y:S05]  /*11140*/  @!P1 BRA `(.L_x_307) ;  /* 0xfffffffc00f09947 */ /* 0x004fea000383ffff */
[----:B------:R-:W-:Y:S05]  /*11150*/  BRA `(.L_x_347) ;  /* 0xffffffe4006c7947 */ /* 0x000fea000383ffff */
.L_x_316:
[----:B------:R-:W-:Y:S01]  /*11160*/  BSSY B0, `(.L_x_348) ;  /* 0x0000006000007945 */ /* 0x000fe20003800000 */
[----:B------:R-:W-:-:S07]  /*11170*/  IMAD.MOV.U32 R2, RZ, RZ, -0x1 ;  /* 0xffffffffff027424 */ /* 0x000fce00078e00ff */
[----:B01----:R-:W-:Y:S05]  /*11180*/  WARPSYNC.COLLECTIVE R2, `(.L_x_349) ;  /* 0x00000000020c7348 */ /* 0x003fea0003c00000 */
[----:B------:R-:W-:Y:S02]  /*11190*/  ELECT P1, UR62, PT ;  /* 0x00000000003e782f */ /* 0x000fe40003820000 */
[----:B------:R-:W-:Y:S01]  /*111a0*/  MOV R2, UR62 ;  /* 0x0000003e00027c02 */ /* 0x000fe20008000f00 */
[----:B01----:R-:W-:Y:S10]  /*111b0*/  ENDCOLLECTIVE ;  /* 0x000000000000791b */ /* 0x003ff40003800000 */
.L_x_349:
[----:B------:R-:W-:Y:S05]  /*111c0*/  BSYNC B0 ;  /* 0x0000000000007941 */ /* 0x000fea0003800000 */
.L_x_348:
[----:B------:R-:W-:Y:S01]  /*111d0*/  PLOP3.LUT P0, PT, P1, PT, PT, 0x80, 0x0 ;  /* 0x000000000000781c */ /* 0x000fe20000f0f070 */
[----:B------:R-:W-:-:S12]  /*111e0*/  BRA `(.L_x_350) ;  /* 0xfffffff000007947 */ /* 0x000fd8000383ffff */
.L_x_320:
[----:B0-----:R0:W1:Y:S02]  /*111f0*/  SYNCS.PHASECHK.TRANS64.TRYWAIT P0, [R7+URZ], R2 ;  /* 0x00000002070075a7 */ /* 0x001064000800017f */
[----:B-1----:R-:W-:Y:S05]  /*11200*/  @!P0 NANOSLEEP.SYNCS 0x989680 ;  /* 0x009896800000895d */ /* 0x002fea0003900000 */
[----:B------:R-:W1:Y:S02]  /*11210*/  @!P0 SYNCS.PHASECHK.TRANS64 P0, [R7+URZ], R2 ;  /* 0x00000002070085a7 */ /* 0x000e64000800007f */
[----:B-1----:R-:W-:Y:S05]  /*11220*/  @!P0 BRA `(.L_x_320) ;  /* 0xfffffffc00f08947 */ /* 0x002fea000383ffff */
[----:B------:R-:W-:Y:S05]  /*11230*/  BRA `(.L_x_351) ;  /* 0xfffffff000447947 */ /* 0x000fea000383ffff */
.L_x_321:
[----:B0-----:R0:W1:Y:S02]  /*11240*/  SYNCS.PHASECHK.TRANS64.TRYWAIT P0, [R9+URZ], R4 ;  /* 0x00000004090075a7 */ /* 0x001064000800017f */
[----:B-1----:R-:W-:Y:S05]  /*11250*/  @!P0 NANOSLEEP.SYNCS 0x989680 ;  /* 0x009896800000895d */ /* 0x002fea0003900000 */
[----:B------:R-:W1:Y:S02]  /*11260*/  @!P0 SYNCS.PHASECHK.TRANS64 P0, [R9+URZ], R4 ;  /* 0x00000004090085a7 */ /* 0x000e64000800007f */
[----:B-1----:R-:W-:Y:S05]  /*11270*/  @!P0 BRA `(.L_x_321) ;  /* 0xfffffffc00f08947 */ /* 0x002fea000383ffff */
[----:B------:R-:W-:Y:S05]  /*11280*/  BRA `(.L_x_352) ;  /* 0xfffffff000547947 */ /* 0x000fea000383ffff */
.L_x_322:
[----:B0-----:R0:W1:Y:S02]  /*11290*/  SYNCS.PHASECHK.TRANS64.TRYWAIT P0, [R6+URZ], R5 ;  /* 0x00000005060075a7 */ /* 0x001064000800017f */
[----:B-1----:R-:W-:Y:S05]  /*112a0*/  @!P0 NANOSLEEP.SYNCS 0x989680 ;  /* 0x009896800000895d */ /* 0x002fea0003900000 */
[----:B------:R-:W1:Y:S02]  /*112b0*/  @!P0 SYNCS.PHASECHK.TRANS64 P0, [R6+URZ], R5 ;  /* 0x00000005060085a7 */ /* 0x000e64000800007f */
[----:B-1----:R-:W-:Y:S05]  /*112c0*/  @!P0 BRA `(.L_x_322) ;  /* 0xfffffffc00f08947 */ /* 0x002fea000383ffff */
[----:B------:R-:W-:Y:S05]  /*112d0*/  BRA `(.L_x_353) ;  /* 0xfffffff000647947 */ /* 0x000fea000383ffff */
.L_x_323:
[----:B0-----:R0:W1:Y:S02]  /*112e0*/  SYNCS.PHASECHK.TRANS64.TRYWAIT P0, [R9+URZ], R4 ;  /* 0x00000004090075a7 */ /* 0x001064000800017f */
[----:B-1----:R-:W-:Y:S05]  /*112f0*/  @!P0 NANOSLEEP.SYNCS 0x989680 ;  /* 0x009896800000895d */ /* 0x002fea0003900000 */
[----:B------:R-:W1:Y:S02]  /*11300*/  @!P0 SYNCS.PHASECHK.TRANS64 P0, [R9+URZ], R4 ;  /* 0x00000004090085a7 */ /* 0x000e64000800007f */
[----:B-1----:R-:W-:Y:S05]  /*11310*/  @!P0 BRA `(.L_x_323) ;  /* 0xfffffffc00f08947 */ /* 0x002fea000383ffff */
[----:B------:R-:W-:Y:S05]  /*11320*/  BRA `(.L_x_354) ;  /* 0xfffffff000747947 */ /* 0x000fea000383ffff */
.L_x_324:
[----:B0-----:R0:W1:Y:S02]  /*11330*/  SYNCS.PHASECHK.TRANS64.TRYWAIT P0, [R6+URZ], R5 ;  /* 0x00000005060075a7 */ /* 0x001064000800017f */
[----:B-1----:R-:W-:Y:S05]  /*11340*/  @!P0 NANOSLEEP.SYNCS 0x989680 ;  /* 0x009896800000895d */ /* 0x002fea0003900000 */
[----:B------:R-:W1:Y:S02]  /*11350*/  @!P0 SYNCS.PHASECHK.TRANS64 P0, [R6+URZ], R5 ;  /* 0x00000005060085a7 */ /* 0x000e64000800007f */
[----:B-1----:R-:W-:Y:S05]  /*11360*/  @!P0 BRA `(.L_x_324) ;  /* 0xfffffffc00f08947 */ /* 0x002fea000383ffff */
[----:B------:R-:W-:Y:S05]  /*11370*/  BRA `(.L_x_355) ;  /* 0xfffffff000847947 */ /* 0x000fea000383ffff */
.L_x_325:
[----:B0-----:R0:W1:Y:S02]  /*11380*/  SYNCS.PHASECHK.TRANS64.TRYWAIT P0, [R9+URZ], R4 ;  /* 0x00000004090075a7 */ /* 0x001064000800017f */
[----:B-1----:R-:W-:Y:S05]  /*11390*/  @!P0 NANOSLEEP.SYNCS 0x989680 ;  /* 0x009896800000895d */ /* 0x002fea0003900000 */
[----:B------:R-:W1:Y:S02]  /*113a0*/  @!P0 SYNCS.PHASECHK.TRANS64 P0, [R9+URZ], R4 ;  /* 0x00000004090085a7 */ /* 0x000e64000800007f */
[----:B-1----:R-:W-:Y:S05]  /*113b0*/  @!P0 BRA `(.L_x_325) ;  /* 0xfffffffc00f08947 */ /* 0x002fea000383ffff */
[----:B------:R-:W-:Y:S05]  /*113c0*/  BRA `(.L_x_356) ;  /* 0xfffffff000947947 */ /* 0x000fea000383ffff */
.L_x_326:
[----:B0-----:R0:W1:Y:S02]  /*113d0*/  SYNCS.PHASECHK.TRANS64.TRYWAIT P0, [R6+URZ], R5 ;  /* 0x00000005060075a7 */ /* 0x001064000800017f */
[----:B-1----:R-:W-:Y:S05]  /*113e0*/  @!P0 NANOSLEEP.SYNCS 0x989680 ;  /* 0x009896800000895d */ /* 0x002fea0003900000 */
[----:B------:R-:W1:Y:S02]  /*113f0*/  @!P0 SYNCS.PHASECHK.TRANS64 P0, [R6+URZ], R5 ;  /* 0x00000005060085a7 */ /* 0x000e64000800007f */
[----:B-1----:R-:W-:Y:S05]  /*11400*/  @!P0 BRA `(.L_x_326) ;  /* 0xfffffffc00f08947 */ /* 0x002fea000383ffff */
[----:B------:R-:W-:Y:S05]  /*11410*/  BRA `(.L_x_357) ;  /* 0xfffffff000a47947 */ /* 0x000fea000383ffff */
.L_x_327:
[----:B0-----:R0:W1:Y:S02]  /*11420*/  SYNCS.PHASECHK.TRANS64.TRYWAIT P0, [R9+URZ], R4 ;  /* 0x00000004090075a7 */ /* 0x001064000800017f */
[----:B-1----:R-:W-:Y:S05]  /*11430*/  @!P0 NANOSLEEP.SYNCS 0x989680 ;  /* 0x009896800000895d */ /* 0x002fea0003900000 */
[----:B------:R-:W1:Y:S02]  /*11440*/  @!P0 SYNCS.PHASECHK.TRANS64 P0, [R9+URZ], R4 ;  /* 0x00000004090085a7 */ /* 0x000e64000800007f */
[----:B-1----:R-:W-:Y:S05]  /*11450*/  @!P0 BRA `(.L_x_327) ;  /* 0xfffffffc00f08947 */ /* 0x002fea000383ffff */
[----:B------:R-:W-:Y:S05]  /*11460*/  BRA `(.L_x_358) ;  /* 0xfffffff000b47947 */ /* 0x000fea000383ffff */
.L_x_328:
[----:B0-----:R0:W1:Y:S02]  /*11470*/  SYNCS.PHASECHK.TRANS64.TRYWAIT P0, [R6+URZ], R5 ;  /* 0x00000005060075a7 */ /* 0x001064000800017f */
[----:B-1----:R-:W-:Y:S05]  /*11480*/  @!P0 NANOSLEEP.SYNCS 0x989680 ;  /* 0x009896800000895d */ /* 0x002fea0003900000 */
[----:B------:R-:W1:Y:S02]  /*11490*/  @!P0 SYNCS.PHASECHK.TRANS64 P0, [R6+URZ], R5 ;  /* 0x00000005060085a7 */ /* 0x000e64000800007f */
[----:B-1----:R-:W-:Y:S05]  /*114a0*/  @!P0 BRA `(.L_x_328) ;  /* 0xfffffffc00f08947 */ /* 0x002fea000383ffff */
[----:B------:R-:W-:Y:S05]  /*114b0*/  BRA `(.L_x_359) ;  /* 0xfffffff000c47947 */ /* 0x000fea000383ffff */
.L_x_329:
[----:B0-----:R0:W1:Y:S02]  /*114c0*/  SYNCS.PHASECHK.TRANS64.TRYWAIT P0, [R9+URZ], R4 ;  /* 0x00000004090075a7 */ /* 0x001064000800017f */
[----:B-1----:R-:W-:Y:S05]  /*114d0*/  @!P0 NANOSLEEP.SYNCS 0x989680 ;  /* 0x009896800000895d */ /* 0x002fea0003900000 */
[----:B------:R-:W1:Y:S02]  /*114e0*/  @!P0 SYNCS.PHASECHK.TRANS64 P0, [R9+URZ], R4 ;  /* 0x00000004090085a7 */ /* 0x000e64000800007f */
[----:B-1----:R-:W-:Y:S05]  /*114f0*/  @!P0 BRA `(.L_x_329) ;  /* 0xfffffffc00f08947 */ /* 0x002fea000383ffff */
[----:B------:R-:W-:Y:S05]  /*11500*/  BRA `(.L_x_360) ;  /* 0xfffffff000d47947 */ /* 0x000fea000383ffff */
.L_x_330:
[----:B0-----:R0:W1:Y:S02]  /*11510*/  SYNCS.PHASECHK.TRANS64.TRYWAIT P0, [R6+URZ], R5 ;  /* 0x00000005060075a7 */ /* 0x001064000800017f */
[----:B-1----:R-:W-:Y:S05]  /*11520*/  @!P0 NANOSLEEP.SYNCS 0x989680 ;  /* 0x009896800000895d */ /* 0x002fea0003900000 */
[----:B------:R-:W1:Y:S02]  /*11530*/  @!P0 SYNCS.PHASECHK.TRANS64 P0, [R6+URZ], R5 ;  /* 0x00000005060085a7 */ /* 0x000e64000800007f */
[----:B-1----:R-:W-:Y:S05]  /*11540*/  @!P0 BRA `(.L_x_330) ;  /* 0xfffffffc00f08947 */ /* 0x002fea000383ffff */
[----:B------:R-:W-:Y:S05]  /*11550*/  BRA `(.L_x_361) ;  /* 0xfffffff000e47947 */ /* 0x000fea000383ffff */
.L_x_331:
[----:B0-----:R0:W1:Y:S02]  /*11560*/  SYNCS.PHASECHK.TRANS64.TRYWAIT P0, [R9+URZ], R4 ;  /* 0x00000004090075a7 */ /* 0x001064000800017f */
[----:B-1----:R-:W-:Y:S05]  /*11570*/  @!P0 NANOSLEEP.SYNCS 0x989680 ;  /* 0x009896800000895d */ /* 0x002fea0003900000 */
[----:B------:R-:W1:Y:S02]  /*11580*/  @!P0 SYNCS.PHASECHK.TRANS64 P0, [R9+URZ], R4 ;  /* 0x00000004090085a7 */ /* 0x000e64000800007f */
[----:B-1----:R-:W-:Y:S05]  /*11590*/  @!P0 BRA `(.L_x_331) ;  /* 0xfffffffc00f08947 */ /* 0x002fea000383ffff */
[----:B------:R-:W-:Y:S05]  /*115a0*/  BRA `(.L_x_362) ;  /* 0xfffffff000f47947 */ /* 0x000fea000383ffff */
.L_x_332:
[----:B0-----:R0:W1:Y:S02]  /*115b0*/  SYNCS.PHASECHK.TRANS64.TRYWAIT P0, [R6+URZ], R5 ;  /* 0x00000005060075a7 */ /* 0x001064000800017f */
[----:B-1----:R-:W-:Y:S05]  /*115c0*/  @!P0 NANOSLEEP.SYNCS 0x989680 ;  /* 0x009896800000895d */ /* 0x002fea0003900000 */
[----:B------:R-:W1:Y:S02]  /*115d0*/  @!P0 SYNCS.PHASECHK.TRANS64 P0, [R6+URZ], R5 ;  /* 0x00000005060085a7 */ /* 0x000e64000800007f */
[----:B-1----:R-:W-:Y:S05]  /*115e0*/  @!P0 BRA `(.L_x_332) ;  /* 0xfffffffc00f08947 */ /* 0x002fea000383ffff */
[----:B------:R-:W-:Y:S05]  /*115f0*/  BRA `(.L_x_363) ;  /* 0xfffffff400047947 */ /* 0x000fea000383ffff */
.L_x_333:
[----:B0-----:R0:W1:Y:S02]  /*11600*/  SYNCS.PHASECHK.TRANS64.TRYWAIT P0, [R9+URZ], R4 ;  /* 0x00000004090075a7 */ /* 0x001064000800017f */
[----:B-1----:R-:W-:Y:S05]  /*11610*/  @!P0 NANOSLEEP.SYNCS 0x989680 ;  /* 0x009896800000895d */ /* 0x002fea0003900000 */
[----:B------:R-:W1:Y:S02]  /*11620*/  @!P0 SYNCS.PHASECHK.TRANS64 P0, [R9+URZ], R4 ;  /* 0x00000004090085a7 */ /* 0x000e64000800007f */
[----:B-1----:R-:W-:Y:S05]  /*11630*/  @!P0 BRA `(.L_x_333) ;  /* 0xfffffffc00f08947 */ /* 0x002fea000383ffff */
[----:B------:R-:W-:Y:S05]  /*11640*/  BRA `(.L_x_364) ;  /* 0xfffffff400147947 */ /* 0x000fea000383ffff */
.L_x_334:
[----:B0-----:R0:W1:Y:S02]  /*11650*/  SYNCS.PHASECHK.TRANS64.TRYWAIT P0, [R6+URZ], R5 ;  /* 0x00000005060075a7 */ /* 0x001064000800017f */
[----:B-1----:R-:W-:Y:S05]  /*11660*/  @!P0 NANOSLEEP.SYNCS 0x989680 ;  /* 0x009896800000895d */ /* 0x002fea0003900000 */
[----:B------:R-:W1:Y:S02]  /*11670*/  @!P0 SYNCS.PHASECHK.TRANS64 P0, [R6+URZ], R5 ;  /* 0x00000005060085a7 */ /* 0x000e64000800007f */
[----:B-1----:R-:W-:Y:S05]  /*11680*/  @!P0 BRA `(.L_x_334) ;  /* 0xfffffffc00f08947 */ /* 0x002fea000383ffff */
[----:B------:R-:W-:Y:S05]  /*11690*/  BRA `(.L_x_365) ;  /* 0xfffffff400247947 */ /* 0x000fea000383ffff */
.L_x_335:
[----:B0-----:R0:W1:Y:S02]  /*116a0*/  SYNCS.PHASECHK.TRANS64.TRYWAIT P0, [R9+URZ], R4 ;  /* 0x00000004090075a7 */ /* 0x001064000800017f */
[----:B-1----:R-:W-:Y:S05]  /*116b0*/  @!P0 NANOSLEEP.SYNCS 0x989680 ;  /* 0x009896800000895d */ /* 0x002fea0003900000 */
[----:B------:R-:W1:Y:S02]  /*116c0*/  @!P0 SYNCS.PHASECHK.TRANS64 P0, [R9+URZ], R4 ;  /* 0x00000004090085a7 */ /* 0x000e64000800007f */
[----:B-1----:R-:W-:Y:S05]  /*116d0*/  @!P0 BRA `(.L_x_335) ;  /* 0xfffffffc00f08947 */ /* 0x002fea000383ffff */
[----:B------:R-:W-:Y:S05]  /*116e0*/  BRA `(.L_x_366) ;  /* 0xfffffff400347947 */ /* 0x000fea000383ffff */
.L_x_336:
[----:B0-----:R0:W1:Y:S02]  /*116f0*/  SYNCS.PHASECHK.TRANS64.TRYWAIT P0, [R6+URZ], R5 ;  /* 0x00000005060075a7 */ /* 0x001064000800017f */
[----:B-1----:R-:W-:Y:S05]  /*11700*/  @!P0 NANOSLEEP.SYNCS 0x989680 ;  /* 0x009896800000895d */ /* 0x002fea0003900000 */
[----:B------:R-:W1:Y:S02]  /*11710*/  @!P0 SYNCS.PHASECHK.TRANS64 P0, [R6+URZ], R5 ;  /* 0x00000005060085a7 */ /* 0x000e64000800007f */
[----:B-1----:R-:W-:Y:S05]  /*11720*/  @!P0 BRA `(.L_x_336) ;  /* 0xfffffffc00f08947 */ /* 0x002fea000383ffff */
[----:B------:R-:W-:Y:S05]  /*11730*/  BRA `(.L_x_367) ;  /* 0xfffffff400447947 */ /* 0x000fea000383ffff */
.L_x_337:
[----:B0-----:R0:W1:Y:S02]  /*11740*/  SYNCS.PHASECHK.TRANS64.TRYWAIT P0, [R9+URZ], R4 ;  /* 0x00000004090075a7 */ /* 0x001064000800017f */
[----:B-1----:R-:W-:Y:S05]  /*11750*/  @!P0 NANOSLEEP.SYNCS 0x989680 ;  /* 0x009896800000895d */ /* 0x002fea0003900000 */
[----:B------:R-:W1:Y:S02]  /*11760*/  @!P0 SYNCS.PHASECHK.TRANS64 P0, [R9+URZ], R4 ;  /* 0x00000004090085a7 */ /* 0x000e64000800007f */
[----:B-1----:R-:W-:Y:S05]  /*11770*/  @!P0 BRA `(.L_x_337) ;  /* 0xfffffffc00f08947 */ /* 0x002fea000383ffff */
[----:B------:R-:W-:Y:S05]  /*11780*/  BRA `(.L_x_368) ;  /* 0xfffffff400547947 */ /* 0x000fea000383ffff */
.L_x_338:
[----:B0-----:R0:W1:Y:S02]  /*11790*/  SYNCS.PHASECHK.TRANS64.TRYWAIT P0, [R6+URZ], R5 ;  /* 0x00000005060075a7 */ /* 0x001064000800017f */
[----:B-1----:R-:W-:Y:S05]  /*117a0*/  @!P0 NANOSLEEP.SYNCS 0x989680 ;  /* 0x009896800000895d */ /* 0x002fea0003900000 */
[----:B------:R-:W1:Y:S02]  /*117b0*/  @!P0 SYNCS.PHASECHK.TRANS64 P0, [R6+URZ], R5 ;  /* 0x00000005060085a7 */ /* 0x000e64000800007f */
[----:B-1----:R-:W-:Y:S05]  /*117c0*/  @!P0 BRA `(.L_x_338) ;  /* 0xfffffffc00f08947 */ /* 0x002fea000383ffff */
[----:B------:R-:W-:Y:S05]  /*117d0*/  BRA `(.L_x_369) ;  /* 0xfffffff400647947 */ /* 0x000fea000383ffff */
.L_x_339:
[----:B0-----:R0:W1:Y:S02]  /*117e0*/  SYNCS.PHASECHK.TRANS64.TRYWAIT P0, [R9+URZ], R4 ;  /* 0x00000004090075a7 */ /* 0x001064000800017f */
[----:B-1----:R-:W-:Y:S05]  /*117f0*/  @!P0 NANOSLEEP.SYNCS 0x989680 ;  /* 0x009896800000895d */ /* 0x002fea0003900000 */
[----:B------:R-:W1:Y:S02]  /*11800*/  @!P0 SYNCS.PHASECHK.TRANS64 P0, [R9+URZ], R4 ;  /* 0x00000004090085a7 */ /* 0x000e64000800007f */
[----:B-1----:R-:W-:Y:S05]  /*11810*/  @!P0 BRA `(.L_x_339) ;  /* 0xfffffffc00f08947 */ /* 0x002fea000383ffff */
[----:B------:R-:W-:Y:S05]  /*11820*/  BRA `(.L_x_370) ;  /* 0xfffffff400747947 */ /* 0x000fea000383ffff */
.L_x_340:
[----:B-1----:R1:W2:Y:S02]  /*11830*/  SYNCS.PHASECHK.TRANS64.TRYWAIT P0, [R6+URZ], R5 ;  /* 0x00000005060075a7 */ /* 0x0022a4000800017f */
[----:B--2---:R-:W-:Y:S05]  /*11840*/  @!P0 NANOSLEEP.SYNCS 0x989680 ;  /* 0x009896800000895d */ /* 0x004fea0003900000 */
[----:B------:R-:W2:Y:S02]  /*11850*/  @!P0 SYNCS.PHASECHK.TRANS64 P0, [R6+URZ], R5 ;  /* 0x00000005060085a7 */ /* 0x000ea4000800007f */
[----:B--2---:R-:W-:Y:S05]  /*11860*/  @!P0 BRA `(.L_x_340) ;  /* 0xfffffffc00f08947 */ /* 0x004fea000383ffff */
[----:B------:R-:W-:Y:S05]  /*11870*/  BRA `(.L_x_371) ;  /* 0xfffffff4007c7947 */ /* 0x000fea000383ffff */
.L_x_372:
[----:B------:R-:W-:-:S00]  /*11880*/  BRA `(.L_x_372) ;  /* 0xfffffffc00fc7947 */ /* 0x000fc0000383ffff */
[----:B------:R-:W-:-:S00]  /*11890*/  NOP ;  /* 0x0000000000007918 */ /* 0x000fc00000000000 */
        /* <DEDUP_REMOVED lines=14> */
.L_x_373:


//--------------------- .nv.shared._ZN7cutlass13device_kernelINS_4gemm6kernel13GemmUniversalIN4cute5tupleIJiiiiEEENS1_10collective13CollectiveMmaINS1_37MainloopSm90TmaGmmaWarpSpecializedFP8ILi22ENS5_IJNS4_1CILi2EEENSA_ILi4EEENSA_ILi1EEEEEENS1_32KernelTmaWarpSpecializedPingpongEEENS5_IJNSA_ILi64EEENSA_ILi256EEENSA_ILi32EEEEEENS_12float_e4m3_tENS5_IJlSD_lEEESL_SM_NS4_8TiledMMAINS4_8MMA_AtomIJNS4_4SM904GMMA31MMA_64x256x32_F32E4M3E4M3_SS_TNILNSQ_7ScaleInE1ELSS_1EEEEEENS4_6LayoutINS5_IJSD_SD_SD_EEENS5_IJNSA_ILi0EEESX_SX_EEEEENS5_IJNS4_10UnderscoreES10_S10_EEEEENS4_23SM90_TMA_LOAD_MULTICASTENS4_14ComposedLayoutINS4_7SwizzleILi1ELi4ELi3EEENS4_18smem_ptr_flag_bitsILi8EEENSV_INS5_IJNSA_ILi8EEESJ_EEENS5_IJSJ_SD_EEEEEEEvNS4_8identityES13_S1D_vS1E_EENS_8epilogue10collective6detail29Sm90TmaWarpSpecializedAdapterINS1H_15DefaultEpilogueISL_SM_SM_NS1G_6thread17LinearCombinationISL_Li1EffLNS1L_9ScaleType4KindE0ELNS_15FloatRoundStyleE2ESL_EENS1_15EpilogueDefaultEEEEEvvEEEEvNT_6ParamsE --------------------------
	.section	.nv.shared._ZN7cutlass13device_kernelINS_4gemm6kernel13GemmUniversalIN4cute5tupleIJiiiiEEENS1_10collective13CollectiveMmaINS1_37MainloopSm90TmaGmmaWarpSpecializedFP8ILi22ENS5_IJNS4_1CILi2EEENSA_ILi4EEENSA_ILi1EEEEEENS1_32KernelTmaWarpSpecializedPingpongEEENS5_IJNSA_ILi64EEENSA_ILi256EEENSA_ILi32EEEEEENS_12float_e4m3_tENS5_IJlSD_lEEESL_SM_NS4_8TiledMMAINS4_8MMA_AtomIJNS4_4SM904GMMA31MMA_64x256x32_F32E4M3E4M3_SS_TNILNSQ_7ScaleInE1ELSS_1EEEEEENS4_6LayoutINS5_IJSD_SD_SD_EEENS5_IJNSA_ILi0EEESX_SX_EEEEENS5_IJNS4_10UnderscoreES10_S10_EEEEENS4_23SM90_TMA_LOAD_MULTICASTENS4_14ComposedLayoutINS4_7SwizzleILi1ELi4ELi3EEENS4_18smem_ptr_flag_bitsILi8EEENSV_INS5_IJNSA_ILi8EEESJ_EEENS5_IJSJ_SD_EEEEEEEvNS4_8identityES13_S1D_vS1E_EENS_8epilogue10collective6detail29Sm90TmaWarpSpecializedAdapterINS1H_15DefaultEpilogueISL_SM_SM_NS1G_6thread17LinearCombinationISL_Li1EffLNS1L_9ScaleType4KindE0ELNS_15FloatRoundStyleE2ESL_EENS1_15EpilogueDefaultEEEEEvvEEEEvNT_6ParamsE,"aw",@nobits
	.sectionflags	@""
	.align	16
	.zero		1024


//--------------------- .nv.shared.reserved.0     --------------------------
	.section	.nv.shared.reserved.0,"aw",@nobits
	.weak		__nv_reservedSMEM_offset_0_alias
	.size		__nv_reservedSMEM_offset_0_alias, 0, 0
	.other		__nv_reservedSMEM_offset_0_alias,@"STO_CUDA_RESERVED_SHARED STV_DEFAULT"
__nv_reservedSMEM_offset_0_alias:
	.zero		0


//--------------------- .nv.global                --------------------------
	.section	.nv.global,"aw",@nobits
.nv.global:
	.type		_ZN40_INTERNAL_85fa357a_4_k_cu_7f6a22b0_195944cute1_E,@object
	.size		_ZN40_INTERNAL_85fa357a_4_k_cu_7f6a22b0_195944cute1_E,(_ZN40_INTERNAL_85fa357a_4_k_cu_7f6a22b0_195944cuda3std3__45__cpo6cbeginE - _ZN40_INTERNAL_85fa357a_4_k_cu_7f6a22b0_195944cute1_E)
_ZN40_INTERNAL_85fa357a_4_k_cu_7f6a22b0_195944cute1_E:
	.zero		1
	.type		_ZN40_INTERNAL_85fa357a_4_k_cu_7f6a22b0_195944cuda3std3__45__cpo6cbeginE,@object
	.size		_ZN40_INTERNAL_85fa357a_4_k_cu_7f6a22b0_195944cuda3std3__45__cpo6cbeginE,(_ZN40_INTERNAL_85fa357a_4_k_cu_7f6a22b0_195944cuda3std3__48in_placeE - _ZN40_INTERNAL_85fa357a_4_k_cu_7f6a22b0_195944cuda3std3__45__cpo6cbeginE)
_ZN40_INTERNAL_85fa357a_4_k_cu_7f6a22b0_195944cuda3std3__45__cpo6cbeginE:
	.zero		1
	.type		_ZN40_INTERNAL_85fa357a_4_k_cu_7f6a22b0_195944cuda3std3__48in_placeE,@object
	.size		_ZN40_INTERNAL_85fa357a_4_k_cu_7f6a22b0_195944cuda3std3__48in_placeE,(_ZN40_INTERNAL_85fa357a_4_k_cu_7f6a22b0_195944cuda3std6ranges3__45__cpo9iter_moveE - _ZN40_INTERNAL_85fa357a_4_k_cu_7f6a22b0_195944cuda3std3__48in_placeE)
_ZN40_INTERNAL_85fa357a_4_k_cu_7f6a22b0_195944cuda3std3__48in_placeE:
	.zero		1
	.type		_ZN40_INTERNAL_85fa357a_4_k_cu_7f6a22b0_195944cuda3std6ranges3__45__cpo9iter_moveE,@object
	.size		_ZN40_INTERNAL_85fa357a_4_k_cu_7f6a22b0_195944cuda3std6ranges3__45__cpo9iter_moveE,(_ZN40_INTERNAL_85fa357a_4_k_cu_7f6a22b0_195944cuda3std3__45__cpo5beginE - _ZN40_INTERNAL_85fa357a_4_k_cu_7f6a22b0_195944cuda3std6ranges3__45__cpo9iter_moveE)
_ZN40_INTERNAL_85fa357a_4_k_cu_7f6a22b0_195944cuda3std6ranges3__45__cpo9iter_moveE:
	.zero		1
	.type		_ZN40_INTERNAL_85fa357a_4_k_cu_7f6a22b0_195944cuda3std3__45__cpo5beginE,@object
	.size		_ZN40_INTERNAL_85fa357a_4_k_cu_7f6a22b0_195944cuda3std3__45__cpo5beginE,(_ZN40_INTERNAL_85fa357a_4_k_cu_7f6a22b0_195944cuda3std3__442_GLOBAL__N__85fa357a_4_k_cu_7f6a22b0_195946ignoreE - _ZN40_INTERNAL_85fa357a_4_k_cu_7f6a22b0_195944cuda3std3__45__cpo5beginE)
_ZN40_INTERNAL_85fa357a_4_k_cu_7f6a22b0_195944cuda3std3__45__cpo5beginE:
	.zero		1
	.type		_ZN40_INTERNAL_85fa357a_4_k_cu_7f6a22b0_195944cuda3std3__442_GLOBAL__N__85fa357a_4_k_cu_7f6a22b0_195946ignoreE,@object
	.size		_ZN40_INTERNAL_85fa357a_4_k_cu_7f6a22b0_195944cuda3std3__442_GLOBAL__N__85fa357a_4_k_cu_7f6a22b0_195946ignoreE,(_ZN40_INTERNAL_85fa357a_4_k_cu_7f6a22b0_195944cute7productE - _ZN40_INTERNAL_85fa357a_4_k_cu_7f6a22b0_195944cuda3std3__442_GLOBAL__N__85fa357a_4_k_cu_7f6a22b0_195946ignoreE)
_ZN40_INTERNAL_85fa357a_4_k_cu_7f6a22b0_195944cuda3std3__442_GLOBAL__N__85fa357a_4_k_cu_7f6a22b0_195946ignoreE:
	.zero		1
	.type		_ZN40_INTERNAL_85fa357a_4_k_cu_7f6a22b0_195944cute7productE,@object
	.size		_ZN40_INTERNAL_85fa357a_4_k_cu_7f6a22b0_195944cute7productE,(_ZN40_INTERNAL_85fa357a_4_k_cu_7f6a22b0_195944cuda3std3__45__cpo3endE - _ZN40_INTERNAL_85fa357a_4_k_cu_7f6a22b0_195944cute7productE)
_ZN40_INTERNAL_85fa357a_4_k_cu_7f6a22b0_195944cute7productE:
	.zero		1
	.type		_ZN40_INTERNAL_85fa357a_4_k_cu_7f6a22b0_195944cuda3std3__45__cpo3endE,@object
	.size		_ZN40_INTERNAL_85fa357a_4_k_cu_7f6a22b0_195944cuda3std3__45__cpo3endE,(_ZN40_INTERNAL_85fa357a_4_k_cu_7f6a22b0_195944cuda3std3__419piecewise_constructE - _ZN40_INTERNAL_85fa357a_4_k_cu_7f6a22b0_195944cuda3std3__45__cpo3endE)
_ZN40_INTERNAL_85fa357a_4_k_cu_7f6a22b0_195944cuda3std3__45__cpo3endE:
	.zero		1
	.type		_ZN40_INTERNAL_85fa357a_4_k_cu_7f6a22b0_195944cuda3std3__419piecewise_constructE,@object
	.size		_ZN40_INTERNAL_85fa357a_4_k_cu_7f6a22b0_195944cuda3std3__419piecewise_constructE,(_ZN40_INTERNAL_85fa357a_4_k_cu_7f6a22b0_195944cuda3std3__45__cpo4cendE - _ZN40_INTERNAL_85fa357a_4_k_cu_7f6a22b0_195944cuda3std3__419piecewise_constructE)
_ZN40_INTERNAL_85fa357a_4_k_cu_7f6a22b0_195944cuda3std3__419piecewise_constructE:
	.zero		1
	.type		_ZN40_INTERNAL_85fa357a_4_k_cu_7f6a22b0_195944cuda3std3__45__cpo4cendE,@object
	.size		_ZN40_INTERNAL_85fa357a_4_k_cu_7f6a22b0_195944cuda3std3__45__cpo4cendE,(_ZN40_INTERNAL_85fa357a_4_k_cu_7f6a22b0_195944cuda3std6ranges3__45__cpo4swapE - _ZN40_INTERNAL_85fa357a_4_k_cu_7f6a22b0_195944cuda3std3__45__cpo4cendE)
_ZN40_INTERNAL_85fa357a_4_k_cu_7f6a22b0_195944cuda3std3__45__cpo4cendE:
	.zero		1
	.type		_ZN40_INTERNAL_85fa357a_4_k_cu_7f6a22b0_195944cuda3std6ranges3__45__cpo4swapE,@object
	.size		_ZN40_INTERNAL_85fa357a_4_k_cu_7f6a22b0_195944cuda3std6ranges3__45__cpo4swapE,(.L_7 - _ZN40_INTERNAL_85fa357a_4_k_cu_7f6a22b0_195944cuda3std6ranges3__45__cpo4swapE)
_ZN40_INTERNAL_85fa357a_4_k_cu_7f6a22b0_195944cuda3std6ranges3__45__cpo4swapE:
	.zero		1
.L_7:


//--------------------- .nv.constant0._ZN7cutlass13device_kernelINS_4gemm6kernel13GemmUniversalIN4cute5tupleIJiiiiEEENS1_10collective13CollectiveMmaINS1_37MainloopSm90TmaGmmaWarpSpecializedFP8ILi22ENS5_IJNS4_1CILi2EEENSA_ILi4EEENSA_ILi1EEEEEENS1_32KernelTmaWarpSpecializedPingpongEEENS5_IJNSA_ILi64EEENSA_ILi256EEENSA_ILi32EEEEEENS_12float_e4m3_tENS5_IJlSD_lEEESL_SM_NS4_8TiledMMAINS4_8MMA_AtomIJNS4_4SM904GMMA31MMA_64x256x32_F32E4M3E4M3_SS_TNILNSQ_7ScaleInE1ELSS_1EEEEEENS4_6LayoutINS5_IJSD_SD_SD_EEENS5_IJNSA_ILi0EEESX_SX_EEEEENS5_IJNS4_10UnderscoreES10_S10_EEEEENS4_23SM90_TMA_LOAD_MULTICASTENS4_14ComposedLayoutINS4_7SwizzleILi1ELi4ELi3EEENS4_18smem_ptr_flag_bitsILi8EEENSV_INS5_IJNSA_ILi8EEESJ_EEENS5_IJSJ_SD_EEEEEEEvNS4_8identityES13_S1D_vS1E_EENS_8epilogue10collective6detail29Sm90TmaWarpSpecializedAdapterINS1H_15DefaultEpilogueISL_SM_SM_NS1G_6thread17LinearCombinationISL_Li1EffLNS1L_9ScaleType4KindE0ELNS_15FloatRoundStyleE2ESL_EENS1_15EpilogueDefaultEEEEEvvEEEEvNT_6ParamsE --------------------------
	.section	.nv.constant0._ZN7cutlass13device_kernelINS_4gemm6kernel13GemmUniversalIN4cute5tupleIJiiiiEEENS1_10collective13CollectiveMmaINS1_37MainloopSm90TmaGmmaWarpSpecializedFP8ILi22ENS5_IJNS4_1CILi2EEENSA_ILi4EEENSA_ILi1EEEEEENS1_32KernelTmaWarpSpecializedPingpongEEENS5_IJNSA_ILi64EEENSA_ILi256EEENSA_ILi32EEEEEENS_12float_e4m3_tENS5_IJlSD_lEEESL_SM_NS4_8TiledMMAINS4_8MMA_AtomIJNS4_4SM904GMMA31MMA_64x256x32_F32E4M3E4M3_SS_TNILNSQ_7ScaleInE1ELSS_1EEEEEENS4_6LayoutINS5_IJSD_SD_SD_EEENS5_IJNSA_ILi0EEESX_SX_EEEEENS5_IJNS4_10UnderscoreES10_S10_EEEEENS4_23SM90_TMA_LOAD_MULTICASTENS4_14ComposedLayoutINS4_7SwizzleILi1ELi4ELi3EEENS4_18smem_ptr_flag_bitsILi8EEENSV_INS5_IJNSA_ILi8EEESJ_EEENS5_IJSJ_SD_EEEEEEEvNS4_8identityES13_S1D_vS1E_EENS_8epilogue10collective6detail29Sm90TmaWarpSpecializedAdapterINS1H_15DefaultEpilogueISL_SM_SM_NS1G_6thread17LinearCombinationISL_Li1EffLNS1L_9ScaleType4KindE0ELNS_15FloatRoundStyleE2ESL_EENS1_15EpilogueDefaultEEEEEvvEEEEvNT_6ParamsE,"a",@progbits
	.sectionflags	@""
	.align	4
.nv.constant0._ZN7cutlass13device_kernelINS_4gemm6kernel13GemmUniversalIN4cute5tupleIJiiiiEEENS1_10collective13CollectiveMmaINS1_37MainloopSm90TmaGmmaWarpSpecializedFP8ILi22ENS5_IJNS4_1CILi2EEENSA_ILi4EEENSA_ILi1EEEEEENS1_32KernelTmaWarpSpecializedPingpongEEENS5_IJNSA_ILi64EEENSA_ILi256EEENSA_ILi32EEEEEENS_12float_e4m3_tENS5_IJlSD_lEEESL_SM_NS4_8TiledMMAINS4_8MMA_AtomIJNS4_4SM904GMMA31MMA_64x256x32_F32E4M3E4M3_SS_TNILNSQ_7ScaleInE1ELSS_1EEEEEENS4_6LayoutINS5_IJSD_SD_SD_EEENS5_IJNSA_ILi0EEESX_SX_EEEEENS5_IJNS4_10UnderscoreES10_S10_EEEEENS4_23SM90_TMA_LOAD_MULTICASTENS4_14ComposedLayoutINS4_7SwizzleILi1ELi4ELi3EEENS4_18smem_ptr_flag_bitsILi8EEENSV_INS5_IJNSA_ILi8EEESJ_EEENS5_IJSJ_SD_EEEEEEEvNS4_8identityES13_S1D_vS1E_EENS_8epilogue10collective6detail29Sm90TmaWarpSpecializedAdapterINS1H_15DefaultEpilogueISL_SM_SM_NS1G_6thread17LinearCombinationISL_Li1EffLNS1L_9ScaleType4KindE0ELNS_15FloatRoundStyleE2ESL_EENS1_15EpilogueDefaultEEEEEvvEEEEvNT_6ParamsE:
	.zero		1664


//--------------------- SYMBOLS --------------------------

	.type		.nv.reservedSmem.offset0,@object
	.size		.nv.reservedSmem.offset0,0x4
